	.target	sm_90a

	.elftype	@"ET_EXEC"


//--------------------- .note.nv.tkinfo           --------------------------
	.section	.note.nv.tkinfo,"",@"SHT_NOTE"
	.sectionflags	@"SHF_NOTE_NV_TKINFO"
	.tkinfo
        /*0018*/ 	.word	0x00000002
        /*0030*/ 	.string	""
        /*0030*/ 	.string	"ptxas"
        /*0030*/ 	.string	"Cuda compilation tools, release 13.0, V13.0.88"
        /*0030*/ 	.string	"Build cuda_13.0.r13.0/compiler.36424714_0"
        /*0030*/ 	.string	"-arch sm_90a -m 64 "



//--------------------- .note.nv.cuinfo           --------------------------
	.section	.note.nv.cuinfo,"",@"SHT_NOTE"
	.sectionflags	@"SHF_NOTE_NV_CUINFO"
        /*0018*/ 	.short	0x0002
        /*001a*/ 	.short	0x005a
        /*001c*/ 	.short	0x0082
	.zero		2


//--------------------- .nv.info                  --------------------------
	.section	.nv.info,"",@"SHT_CUDA_INFO"
	.align	4


	//----- nvinfo : EIATTR_REGCOUNT
	.align		4
        /*0000*/ 	.byte	0x04, 0x2f
        /*0002*/ 	.short	(.L_15 - .L_14)
	.align		4
.L_14:
        /*0004*/ 	.word	index@(_ZN7cutlass13device_kernelINS_4gemm6kernel13GemmUniversalIN4cute5tupleIJiiiiEEENS1_10collective13CollectiveMmaINS1_34MainloopSm90TmaGmmaWarpSpecializedILi9ENS5_IJNS4_1CILi2EEENSA_ILi1EEESC_EEENS1_32KernelTmaWarpSpecializedPingpongEEENS5_IJNSA_ILi64EEENSA_ILi128EEESG_EEENS_10bfloat16_tENS5_IJlSC_lEEESJ_SK_NS4_8TiledMMAINS4_8MMA_AtomIJNS4_4SM904GMMA28MMA_64x128x16_F32BF16BF16_SSILNSO_5MajorE0ELSQ_0ELNSO_7ScaleInE1ELSR_1EEEEEENS4_6LayoutINS5_IJSC_SC_SC_EEENS5_IJNSA_ILi0EEESW_SW_EEEEENS5_IJNS4_10UnderscoreESZ_SZ_EEEEENS4_13SM90_TMA_LOADENS4_14ComposedLayoutINS4_7SwizzleILi3ELi4ELi3EEENS4_18smem_ptr_flag_bitsILi16EEENSU_INS5_IJNSA_ILi8EEESG_EEENS5_IJSG_SC_EEEEEEEvNS4_8identityENS4_23SM90_TMA_LOAD_MULTICASTES1C_vS1D_EENS_8epilogue10collective6detail29Sm90TmaWarpSpecializedAdapterINS1H_15DefaultEpilogueISJ_SK_SK_NS1G_6thread17LinearCombinationISJ_Li1EffLNS1L_9ScaleType4KindE0ELNS_15FloatRoundStyleE2ESJ_EENS1_15EpilogueDefaultEEEEEvvEEEEvNT_6ParamsE)
        /*0008*/ 	.word	0x000000a8


	//----- nvinfo : EIATTR_FRAME_SIZE
	.align		4
.L_15:
        /*000c*/ 	.byte	0x04, 0x11
        /*000e*/ 	.short	(.L_17 - .L_16)
	.align		4
.L_16:
        /*0010*/ 	.word	index@(_ZN7cutlass13device_kernelINS_4gemm6kernel13GemmUniversalIN4cute5tupleIJiiiiEEENS1_10collective13CollectiveMmaINS1_34MainloopSm90TmaGmmaWarpSpecializedILi9ENS5_IJNS4_1CILi2EEENSA_ILi1EEESC_EEENS1_32KernelTmaWarpSpecializedPingpongEEENS5_IJNSA_ILi64EEENSA_ILi128EEESG_EEENS_10bfloat16_tENS5_IJlSC_lEEESJ_SK_NS4_8TiledMMAINS4_8MMA_AtomIJNS4_4SM904GMMA28MMA_64x128x16_F32BF16BF16_SSILNSO_5MajorE0ELSQ_0ELNSO_7ScaleInE1ELSR_1EEEEEENS4_6LayoutINS5_IJSC_SC_SC_EEENS5_IJNSA_ILi0EEESW_SW_EEEEENS5_IJNS4_10UnderscoreESZ_SZ_EEEEENS4_13SM90_TMA_LOADENS4_14ComposedLayoutINS4_7SwizzleILi3ELi4ELi3EEENS4_18smem_ptr_flag_bitsILi16EEENSU_INS5_IJNSA_ILi8EEESG_EEENS5_IJSG_SC_EEEEEEEvNS4_8identityENS4_23SM90_TMA_LOAD_MULTICASTES1C_vS1D_EENS_8epilogue10collective6detail29Sm90TmaWarpSpecializedAdapterINS1H_15DefaultEpilogueISJ_SK_SK_NS1G_6thread17LinearCombinationISJ_Li1EffLNS1L_9ScaleType4KindE0ELNS_15FloatRoundStyleE2ESJ_EENS1_15EpilogueDefaultEEEEEvvEEEEvNT_6ParamsE)
        /*0014*/ 	.word	0x00000008


	//----- nvinfo : EIATTR_MIN_STACK_SIZE
	.align		4
.L_17:
        /*0018*/ 	.byte	0x04, 0x12
        /*001a*/ 	.short	(.L_19 - .L_18)
	.align		4
.L_18:
        /*001c*/ 	.word	index@(_ZN7cutlass13device_kernelINS_4gemm6kernel13GemmUniversalIN4cute5tupleIJiiiiEEENS1_10collective13CollectiveMmaINS1_34MainloopSm90TmaGmmaWarpSpecializedILi9ENS5_IJNS4_1CILi2EEENSA_ILi1EEESC_EEENS1_32KernelTmaWarpSpecializedPingpongEEENS5_IJNSA_ILi64EEENSA_ILi128EEESG_EEENS_10bfloat16_tENS5_IJlSC_lEEESJ_SK_NS4_8TiledMMAINS4_8MMA_AtomIJNS4_4SM904GMMA28MMA_64x128x16_F32BF16BF16_SSILNSO_5MajorE0ELSQ_0ELNSO_7ScaleInE1ELSR_1EEEEEENS4_6LayoutINS5_IJSC_SC_SC_EEENS5_IJNSA_ILi0EEESW_SW_EEEEENS5_IJNS4_10UnderscoreESZ_SZ_EEEEENS4_13SM90_TMA_LOADENS4_14ComposedLayoutINS4_7SwizzleILi3ELi4ELi3EEENS4_18smem_ptr_flag_bitsILi16EEENSU_INS5_IJNSA_ILi8EEESG_EEENS5_IJSG_SC_EEEEEEEvNS4_8identityENS4_23SM90_TMA_LOAD_MULTICASTES1C_vS1D_EENS_8epilogue10collective6detail29Sm90TmaWarpSpecializedAdapterINS1H_15DefaultEpilogueISJ_SK_SK_NS1G_6thread17LinearCombinationISJ_Li1EffLNS1L_9ScaleType4KindE0ELNS_15FloatRoundStyleE2ESJ_EENS1_15EpilogueDefaultEEEEEvvEEEEvNT_6ParamsE)
        /*0020*/ 	.word	0x00000008
.L_19:


//--------------------- .nv.compat                --------------------------
	.section	.nv.compat,"",@"SHT_CUDA_COMPAT_INFO"
	.align	4
        /*0000*/ 	.byte	0x02, 0x09, 0x01, 0x00, 0x02, 0x02, 0x04, 0x00, 0x02, 0x05, 0x05, 0x00, 0x03, 0x07, 0x01, 0x01
        /*0010*/ 	.byte	0x02, 0x03, 0x01, 0x00, 0x02, 0x06, 0x01, 0x00, 0x04, 0x0b, 0x08, 0x00, 0x00, 0x00, 0x00, 0x00
        /*0020*/ 	.byte	0x00, 0x00, 0x00, 0x00


//--------------------- .nv.info._ZN7cutlass13device_kernelINS_4gemm6kernel13GemmUniversalIN4cute5tupleIJiiiiEEENS1_10collective13CollectiveMmaINS1_34MainloopSm90TmaGmmaWarpSpecializedILi9ENS5_IJNS4_1CILi2EEENSA_ILi1EEESC_EEENS1_32KernelTmaWarpSpecializedPingpongEEENS5_IJNSA_ILi64EEENSA_ILi128EEESG_EEENS_10bfloat16_tENS5_IJlSC_lEEESJ_SK_NS4_8TiledMMAINS4_8MMA_AtomIJNS4_4SM904GMMA28MMA_64x128x16_F32BF16BF16_SSILNSO_5MajorE0ELSQ_0ELNSO_7ScaleInE1ELSR_1EEEEEENS4_6LayoutINS5_IJSC_SC_SC_EEENS5_IJNSA_ILi0EEESW_SW_EEEEENS5_IJNS4_10UnderscoreESZ_SZ_EEEEENS4_13SM90_TMA_LOADENS4_14ComposedLayoutINS4_7SwizzleILi3ELi4ELi3EEENS4_18smem_ptr_flag_bitsILi16EEENSU_INS5_IJNSA_ILi8EEESG_EEENS5_IJSG_SC_EEEEEEEvNS4_8identityENS4_23SM90_TMA_LOAD_MULTICASTES1C_vS1D_EENS_8epilogue10collective6detail29Sm90TmaWarpSpecializedAdapterINS1H_15DefaultEpilogueISJ_SK_SK_NS1G_6thread17LinearCombinationISJ_Li1EffLNS1L_9ScaleType4KindE0ELNS_15FloatRoundStyleE2ESJ_EENS1_15EpilogueDefaultEEEEEvvEEEEvNT_6ParamsE --------------------------
	.section	.nv.info._ZN7cutlass13device_kernelINS_4gemm6kernel13GemmUniversalIN4cute5tupleIJiiiiEEENS1_10collective13CollectiveMmaINS1_34MainloopSm90TmaGmmaWarpSpecializedILi9ENS5_IJNS4_1CILi2EEENSA_ILi1EEESC_EEENS1_32KernelTmaWarpSpecializedPingpongEEENS5_IJNSA_ILi64EEENSA_ILi128EEESG_EEENS_10bfloat16_tENS5_IJlSC_lEEESJ_SK_NS4_8TiledMMAINS4_8MMA_AtomIJNS4_4SM904GMMA28MMA_64x128x16_F32BF16BF16_SSILNSO_5MajorE0ELSQ_0ELNSO_7ScaleInE1ELSR_1EEEEEENS4_6LayoutINS5_IJSC_SC_SC_EEENS5_IJNSA_ILi0EEESW_SW_EEEEENS5_IJNS4_10UnderscoreESZ_SZ_EEEEENS4_13SM90_TMA_LOADENS4_14ComposedLayoutINS4_7SwizzleILi3ELi4ELi3EEENS4_18smem_ptr_flag_bitsILi16EEENSU_INS5_IJNSA_ILi8EEESG_EEENS5_IJSG_SC_EEEEEEEvNS4_8identityENS4_23SM90_TMA_LOAD_MULTICASTES1C_vS1D_EENS_8epilogue10collective6detail29Sm90TmaWarpSpecializedAdapterINS1H_15DefaultEpilogueISJ_SK_SK_NS1G_6thread17LinearCombinationISJ_Li1EffLNS1L_9ScaleType4KindE0ELNS_15FloatRoundStyleE2ESJ_EENS1_15EpilogueDefaultEEEEEvvEEEEvNT_6ParamsE,"",@"SHT_CUDA_INFO"
	.sectionflags	@""
	.align	4


	//----- nvinfo : EIATTR_CUDA_API_VERSION
	.align		4
        /*0000*/ 	.byte	0x04, 0x37
        /*0002*/ 	.short	(.L_21 - .L_20)
.L_20:
        /*0004*/ 	.word	0x00000082


	//----- nvinfo : EIATTR_KPARAM_INFO
	.align		4
.L_21:
        /*0008*/ 	.byte	0x04, 0x17
        /*000a*/ 	.short	(.L_23 - .L_22)
.L_22:
        /*000c*/ 	.word	0x00000000
        /*0010*/ 	.short	0x0000
        /*0012*/ 	.short	0x0070
        /*0014*/ 	.byte	0x00, 0xf0, 0x01, 0x10


	//----- nvinfo : EIATTR_SPARSE_MMA_MASK
	.align		4
.L_23:
        /*0018*/ 	.byte	0x03, 0x50
        /*001a*/ 	.short	0x0000


	//----- nvinfo : EIATTR_MAXREG_COUNT
	.align		4
        /*001c*/ 	.byte	0x03, 0x1b
        /*001e*/ 	.short	0x00a8


	//----- nvinfo : EIATTR_NUM_BARRIERS
	.align		4
        /*0020*/ 	.byte	0x02, 0x4c
        /*0022*/ 	.byte	0x01
	.zero		1


	//----- nvinfo : EIATTR_EXTERNS
	.align		4
        /*0024*/ 	.byte	0x04, 0x0f
        /*0026*/ 	.short	(.L_25 - .L_24)


	//   ....[0]....
	.align		4
.L_24:
        /*0028*/ 	.word	index@(__assertfail)


	//----- nvinfo : EIATTR_ANNOTATIONS
	.align		4
.L_25:
        /*002c*/ 	.byte	0x04, 0x55
        /*002e*/ 	.short	(.L_27 - .L_26)


	//   ....[0]....
.L_26:
        /*0030*/ 	.word	0x00000001
        /*0034*/ 	.byte	0x80, 0x0e, 0x00, 0x00, 0x01, 0x00, 0x00, 0x00, 0x30, 0x15, 0x00, 0x00, 0x01, 0x00, 0x00, 0x00
        /*0044*/ 	.byte	0x40, 0x64, 0x00, 0x00, 0x01, 0x00, 0x00, 0x00, 0x60, 0x70, 0x00, 0x00


	//----- nvinfo : EIATTR_MERCURY_ISA_VERSION
	.align		4
.L_27:
        /*0050*/ 	.byte	0x03, 0x5f
        /*0052*/ 	.short	0x0101


	//----- nvinfo : EIATTR_INT_WARP_WIDE_INSTR_OFFSETS
	.align		4
        /*0054*/ 	.byte	0x04, 0x31
        /*0056*/ 	.short	(.L_29 - .L_28)


	//   ....[0]....
.L_28:
        /*0058*/ 	.word	0x000005c0


	//   ....[1]....
        /*005c*/ 	.word	0x000005e0


	//   ....[2]....
        /*0060*/ 	.word	0x00000600


	//   ....[3]....
        /*0064*/ 	.word	0x000006c0


	//   ....[4]....
        /*0068*/ 	.word	0x000006e0


	//   ....[5]....
        /*006c*/ 	.word	0x00000740


	//   ....[6]....
        /*0070*/ 	.word	0x00000850


	//   ....[7]....
        /*0074*/ 	.word	0x00000880


	//   ....[8]....
        /*0078*/ 	.word	0x000021f0


	//----- nvinfo : EIATTR_COOP_GROUP_MASK_REGIDS
	.align		4
.L_29:
        /*007c*/ 	.byte	0x04, 0x29
        /*007e*/ 	.short	(.L_31 - .L_30)


	//   ....[0]....
.L_30:
        /*0080*/ 	.word	0xffffffff


	//   ....[1]....
        /*0084*/ 	.word	0xffffffff


	//   ....[2]....
        /*0088*/ 	.word	0xffffffff


	//   ....[3]....
        /*008c*/ 	.word	0xffffffff


	//   ....[4]....
        /*0090*/ 	.word	0xffffffff


	//   ....[5]....
        /*0094*/ 	.word	0xffffffff


	//   ....[6]....
        /*0098*/ 	.word	0xffffffff


	//----- nvinfo : EIATTR_COOP_GROUP_INSTR_OFFSETS
	.align		4
.L_31:
        /*009c*/ 	.byte	0x04, 0x28
        /*009e*/ 	.short	(.L_33 - .L_32)


	//   ....[0]....
.L_32:
        /*00a0*/ 	.word	0x00000070


	//   ....[1]....
        /*00a4*/ 	.word	0x00000080


	//   ....[2]....
        /*00a8*/ 	.word	0x00000140


	//   ....[3]....
        /*00ac*/ 	.word	0x000003a0


	//   ....[4]....
        /*00b0*/ 	.word	0x000003e0


	//   ....[5]....
        /*00b4*/ 	.word	0x00000460


	//   ....[6]....
        /*00b8*/ 	.word	0x00000a30


	//----- nvinfo : EIATTR_REG_RECONFIG
	.align		4
.L_33:
        /*00bc*/ 	.byte	0x01, 0x54
	.zero		2


	//----- nvinfo : EIATTR_SYSCALL_OFFSETS
	.align		4
        /*00c0*/ 	.byte	0x04, 0x46
        /*00c2*/ 	.short	(.L_35 - .L_34)


	//   ....[0]....
.L_34:
        /*00c4*/ 	.word	0x000019a0


	//----- nvinfo : EIATTR_MBARRIER_INSTR_OFFSETS
	.align		4
.L_35:
        /*00c8*/ 	.byte	0x04, 0x39
        /*00ca*/ 	.short	(.L_37 - .L_36)


	//   ....[0]....
.L_36:
        /*00cc*/ 	.word	0x00000260
        /*00d0*/ 	.word	0x000000ff
        /*00d4*/ 	.word	0x00000000
        /*00d8*/ 	.short	0x0100
        /*00da*/ 	.byte	0x08
	.zero		1


	//   ....[1]....
        /*00dc*/ 	.word	0x00000270
        /*00e0*/ 	.word	0x000000ff
        /*00e4*/ 	.word	0x00000048
        /*00e8*/ 	.short	0x0100
        /*00ea*/ 	.byte	0x08
	.zero		1


	//   ....[2]....
        /*00ec*/ 	.word	0x00000280
        /*00f0*/ 	.word	0x000000ff
        /*00f4*/ 	.word	0x00000008
        /*00f8*/ 	.short	0x0100
        /*00fa*/ 	.byte	0x08
	.zero		1


	//   ....[3]....
        /*00fc*/ 	.word	0x00000290
        /*0100*/ 	.word	0x000000ff
        /*0104*/ 	.word	0x00000050
        /*0108*/ 	.short	0x0100
        /*010a*/ 	.byte	0x08
	.zero		1


	//   ....[4]....
        /*010c*/ 	.word	0x000002a0
        /*0110*/ 	.word	0x000000ff
        /*0114*/ 	.word	0x00000010
        /*0118*/ 	.short	0x0100
        /*011a*/ 	.byte	0x08
	.zero		1


	//   ....[5]....
        /*011c*/ 	.word	0x000002b0
        /*0120*/ 	.word	0x000000ff
        /*0124*/ 	.word	0x00000058
        /*0128*/ 	.short	0x0100
        /*012a*/ 	.byte	0x08
	.zero		1


	//   ....[6]....
        /*012c*/ 	.word	0x000002c0
        /*0130*/ 	.word	0x000000ff
        /*0134*/ 	.word	0x00000018
        /*0138*/ 	.short	0x0100
        /*013a*/ 	.byte	0x08
	.zero		1


	//   ....[7]....
        /*013c*/ 	.word	0x000002d0
        /*0140*/ 	.word	0x000000ff
        /*0144*/ 	.word	0x00000060
        /*0148*/ 	.short	0x0100
        /*014a*/ 	.byte	0x08
	.zero		1


	//   ....[8]....
        /*014c*/ 	.word	0x000002e0
        /*0150*/ 	.word	0x000000ff
        /*0154*/ 	.word	0x00000020
        /*0158*/ 	.short	0x0100
        /*015a*/ 	.byte	0x08
	.zero		1


	//   ....[9]....
        /*015c*/ 	.word	0x000002f0
        /*0160*/ 	.word	0x000000ff
        /*0164*/ 	.word	0x00000068
        /*0168*/ 	.short	0x0100
        /*016a*/ 	.byte	0x08
	.zero		1


	//   ....[10]....
        /*016c*/ 	.word	0x00000300
        /*0170*/ 	.word	0x000000ff
        /*0174*/ 	.word	0x00000028
        /*0178*/ 	.short	0x0100
        /*017a*/ 	.byte	0x08
	.zero		1


	//   ....[11]....
        /*017c*/ 	.word	0x00000310
        /*0180*/ 	.word	0x000000ff
        /*0184*/ 	.word	0x00000070
        /*0188*/ 	.short	0x0100
        /*018a*/ 	.byte	0x08
	.zero		1


	//   ....[12]....
        /*018c*/ 	.word	0x00000320
        /*0190*/ 	.word	0x000000ff
        /*0194*/ 	.word	0x00000030
        /*0198*/ 	.short	0x0100
        /*019a*/ 	.byte	0x08
	.zero		1


	//   ....[13]....
        /*019c*/ 	.word	0x00000330
        /*01a0*/ 	.word	0x000000ff
        /*01a4*/ 	.word	0x00000078
        /*01a8*/ 	.short	0x0100
        /*01aa*/ 	.byte	0x08
	.zero		1


	//   ....[14]....
        /*01ac*/ 	.word	0x00000340
        /*01b0*/ 	.word	0x000000ff
        /*01b4*/ 	.word	0x00000038
        /*01b8*/ 	.short	0x0100
        /*01ba*/ 	.byte	0x08
	.zero		1


	//   ....[15]....
        /*01bc*/ 	.word	0x00000350
        /*01c0*/ 	.word	0x000000ff
        /*01c4*/ 	.word	0x00000080
        /*01c8*/ 	.short	0x0100
        /*01ca*/ 	.byte	0x08
	.zero		1


	//   ....[16]....
        /*01cc*/ 	.word	0x00000360
        /*01d0*/ 	.word	0x000000ff
        /*01d4*/ 	.word	0x00000040
        /*01d8*/ 	.short	0x0100
        /*01da*/ 	.byte	0x08
	.zero		1


	//   ....[17]....
        /*01dc*/ 	.word	0x00000370
        /*01e0*/ 	.word	0x000000ff
        /*01e4*/ 	.word	0x00000088
        /*01e8*/ 	.short	0x0100
        /*01ea*/ 	.byte	0x08
	.zero		1


	//   ....[18]....
        /*01ec*/ 	.word	0x000008d0
        /*01f0*/ 	.word	0x000000ff
        /*01f4*/ 	.word	0x000000c0
        /*01f8*/ 	.short	0x0100
        /*01fa*/ 	.byte	0x08
	.zero		1


	//   ....[19]....
        /*01fc*/ 	.word	0x00000960
        /*0200*/ 	.word	0x000000ff
        /*0204*/ 	.word	0x000000c8
        /*0208*/ 	.short	0x0100
        /*020a*/ 	.byte	0x08
	.zero		1


	//   ....[20]....
        /*020c*/ 	.word	0x000009b0
        /*0210*/ 	.word	0x000000ff
        /*0214*/ 	.word	0x000000a0
        /*0218*/ 	.short	0x0100
        /*021a*/ 	.byte	0x09
	.zero		1


	//   ....[21]....
        /*021c*/ 	.word	0x000009c0
        /*0220*/ 	.word	0x000000ff
        /*0224*/ 	.word	0x000000a8
        /*0228*/ 	.short	0x0100
        /*022a*/ 	.byte	0x09
	.zero		1


	//   ....[22]....
        /*022c*/ 	.word	0x000009d0
        /*0230*/ 	.word	0x000000ff
        /*0234*/ 	.word	0x000000b0
        /*0238*/ 	.short	0x0100
        /*023a*/ 	.byte	0x09
	.zero		1


	//   ....[23]....
        /*023c*/ 	.word	0x000009e0
        /*0240*/ 	.word	0x000000ff
        /*0244*/ 	.word	0x000000b8
        /*0248*/ 	.short	0x0100
        /*024a*/ 	.byte	0x09
	.zero		1


	//   ....[24]....
        /*024c*/ 	.word	0x00001860
        /*0250*/ 	.word	0x000000ff
        /*0254*/ 	.word	0xfffffff8
        /*0258*/ 	.short	0x010a
        /*025a*/ 	.byte	0x2b
	.zero		1


	//   ....[25]....
        /*025c*/ 	.word	0x00001a20
        /*0260*/ 	.word	0x00000003
        /*0264*/ 	.word	0x00000000
        /*0268*/ 	.short	0x010a
        /*026a*/ 	.byte	0x3f
	.zero		1


	//   ....[26]....
        /*026c*/ 	.word	0x00001a80
        /*0270*/ 	.word	0x00000003
        /*0274*/ 	.word	0x00000000
        /*0278*/ 	.short	0x010a
        /*027a*/ 	.byte	0x3f
	.zero		1


	//   ....[27]....
        /*027c*/ 	.word	0x00001de0
        /*0280*/ 	.word	0x000000ff
        /*0284*/ 	.word	0x00000000
        /*0288*/ 	.short	0x010a
        /*028a*/ 	.byte	0x04
	.zero		1


	//   ....[28]....
        /*028c*/ 	.word	0x00001e20
        /*0290*/ 	.word	0x000000ff
        /*0294*/ 	.word	0x00000000
        /*0298*/ 	.short	0x010a
        /*029a*/ 	.byte	0x04
	.zero		1


	//   ....[29]....
        /*029c*/ 	.word	0x00002080
        /*02a0*/ 	.word	0x00000005
        /*02a4*/ 	.word	0x00000000
        /*02a8*/ 	.short	0x0101
        /*02aa*/ 	.byte	0x3f
	.zero		1


	//   ....[30]....
        /*02ac*/ 	.word	0x00002190
        /*02b0*/ 	.word	0x00000003
        /*02b4*/ 	.word	0x00000000
        /*02b8*/ 	.short	0x0101
        /*02ba*/ 	.byte	0x2e
	.zero		1


	//   ....[31]....
        /*02bc*/ 	.word	0x00002290
        /*02c0*/ 	.word	0x00000003
        /*02c4*/ 	.word	0x00000000
        /*02c8*/ 	.short	0x0101
        /*02ca*/ 	.byte	0x3f
	.zero		1


	//   ....[32]....
        /*02cc*/ 	.word	0x00002310
        /*02d0*/ 	.word	0x000000ff
        /*02d4*/ 	.word	0x00000008
        /*02d8*/ 	.short	0x010a
        /*02da*/ 	.byte	0x2b
	.zero		1


	//   ....[33]....
        /*02dc*/ 	.word	0x00006480
        /*02e0*/ 	.word	0x00000000
        /*02e4*/ 	.word	0x00000000
        /*02e8*/ 	.short	0x0101
        /*02ea*/ 	.byte	0x2e
	.zero		1


	//   ....[34]....
        /*02ec*/ 	.word	0x00006db0
        /*02f0*/ 	.word	0x0000000f
        /*02f4*/ 	.word	0x00000048
        /*02f8*/ 	.short	0x010a
        /*02fa*/ 	.byte	0x3f
	.zero		1


	//   ....[35]....
        /*02fc*/ 	.word	0x00007190
        /*0300*/ 	.word	0x00000006
        /*0304*/ 	.word	0x000000c8
        /*0308*/ 	.short	0x0101
        /*030a*/ 	.byte	0x3f
	.zero		1


	//   ....[36]....
        /*030c*/ 	.word	0x000078c0
        /*0310*/ 	.word	0x00000007
        /*0314*/ 	.word	0x00000000
        /*0318*/ 	.short	0x010a
        /*031a*/ 	.byte	0x3f
	.zero		1


	//   ....[37]....
        /*031c*/ 	.word	0x00007940
        /*0320*/ 	.word	0x00000006
        /*0324*/ 	.word	0x00000000
        /*0328*/ 	.short	0x010a
        /*032a*/ 	.byte	0x3f
	.zero		1


	//   ....[38]....
        /*032c*/ 	.word	0x000079d0
        /*0330*/ 	.word	0x00000007
        /*0334*/ 	.word	0x00000000
        /*0338*/ 	.short	0x010a
        /*033a*/ 	.byte	0x3f
	.zero		1


	//   ....[39]....
        /*033c*/ 	.word	0x00007a60
        /*0340*/ 	.word	0x00000006
        /*0344*/ 	.word	0x00000000
        /*0348*/ 	.short	0x010a
        /*034a*/ 	.byte	0x3f
	.zero		1


	//   ....[40]....
        /*034c*/ 	.word	0x00007af0
        /*0350*/ 	.word	0x00000007
        /*0354*/ 	.word	0x00000000
        /*0358*/ 	.short	0x010a
        /*035a*/ 	.byte	0x3f
	.zero		1


	//   ....[41]....
        /*035c*/ 	.word	0x00007b80
        /*0360*/ 	.word	0x00000006
        /*0364*/ 	.word	0x00000000
        /*0368*/ 	.short	0x010a
        /*036a*/ 	.byte	0x3f
	.zero		1


	//   ....[42]....
        /*036c*/ 	.word	0x00007c10
        /*0370*/ 	.word	0x00000007
        /*0374*/ 	.word	0x00000000
        /*0378*/ 	.short	0x010a
        /*037a*/ 	.byte	0x3f
	.zero		1


	//   ....[43]....
        /*037c*/ 	.word	0x00007ca0
        /*0380*/ 	.word	0x00000006
        /*0384*/ 	.word	0x00000000
        /*0388*/ 	.short	0x010a
        /*038a*/ 	.byte	0x3f
	.zero		1


	//   ....[44]....
        /*038c*/ 	.word	0x00007d30
        /*0390*/ 	.word	0x00000005
        /*0394*/ 	.word	0x00000000
        /*0398*/ 	.short	0x010a
        /*039a*/ 	.byte	0x3f
	.zero		1


	//   ....[45]....
        /*039c*/ 	.word	0x00007da0
        /*03a0*/ 	.word	0x00000003
        /*03a4*/ 	.word	0xfffffff8
        /*03a8*/ 	.short	0x010a
        /*03aa*/ 	.byte	0x3f
	.zero		1


	//   ....[46]....
        /*03ac*/ 	.word	0x00007df0
        /*03b0*/ 	.word	0x00000003
        /*03b4*/ 	.word	0x00000000
        /*03b8*/ 	.short	0x010a
        /*03ba*/ 	.byte	0x3f
	.zero		1


	//   ....[47]....
        /*03bc*/ 	.word	0x00007e50
        /*03c0*/ 	.word	0x00000005
        /*03c4*/ 	.word	0x00000000
        /*03c8*/ 	.short	0x010a
        /*03ca*/ 	.byte	0x3f
	.zero		1


	//   ....[48]....
        /*03cc*/ 	.word	0x00007eb0
        /*03d0*/ 	.word	0x00000003
        /*03d4*/ 	.word	0x00000008
        /*03d8*/ 	.short	0x010a
        /*03da*/ 	.byte	0x3f
	.zero		1


	//   ....[49]....
        /*03dc*/ 	.word	0x00007f80
        /*03e0*/ 	.word	0x0000000f
        /*03e4*/ 	.word	0x00000048
        /*03e8*/ 	.short	0x010a
        /*03ea*/ 	.byte	0x3f
	.zero		1


	//   ....[50]....
        /*03ec*/ 	.word	0x00008050
        /*03f0*/ 	.word	0x00000007
        /*03f4*/ 	.word	0x00000000
        /*03f8*/ 	.short	0x010a
        /*03fa*/ 	.byte	0x3f
	.zero		1


	//   ....[51]....
        /*03fc*/ 	.word	0x000080a0
        /*0400*/ 	.word	0x00000006
        /*0404*/ 	.word	0x00000000
        /*0408*/ 	.short	0x010a
        /*040a*/ 	.byte	0x3f
	.zero		1


	//   ....[52]....
        /*040c*/ 	.word	0x000080f0
        /*0410*/ 	.word	0x00000007
        /*0414*/ 	.word	0x00000000
        /*0418*/ 	.short	0x010a
        /*041a*/ 	.byte	0x3f
	.zero		1


	//   ....[53]....
        /*041c*/ 	.word	0x00008140
        /*0420*/ 	.word	0x00000006
        /*0424*/ 	.word	0x00000000
        /*0428*/ 	.short	0x010a
        /*042a*/ 	.byte	0x3f
	.zero		1


	//   ....[54]....
        /*042c*/ 	.word	0x00008190
        /*0430*/ 	.word	0x00000007
        /*0434*/ 	.word	0x00000000
        /*0438*/ 	.short	0x010a
        /*043a*/ 	.byte	0x3f
	.zero		1


	//   ....[55]....
        /*043c*/ 	.word	0x000081e0
        /*0440*/ 	.word	0x00000006
        /*0444*/ 	.word	0x00000000
        /*0448*/ 	.short	0x010a
        /*044a*/ 	.byte	0x3f
	.zero		1


	//   ....[56]....
        /*044c*/ 	.word	0x00008230
        /*0450*/ 	.word	0x00000007
        /*0454*/ 	.word	0x00000000
        /*0458*/ 	.short	0x010a
        /*045a*/ 	.byte	0x3f
	.zero		1


	//   ....[57]....
        /*045c*/ 	.word	0x00008280
        /*0460*/ 	.word	0x00000006
        /*0464*/ 	.word	0x00000000
        /*0468*/ 	.short	0x010a
        /*046a*/ 	.byte	0x3f
	.zero		1


	//----- nvinfo : EIATTR_NUM_MBARRIERS
	.align		4
.L_37:
        /*046c*/ 	.byte	0x03, 0x38
        /*046e*/ 	.short	0x0018


	//----- nvinfo : EIATTR_EXIT_INSTR_OFFSETS
	.align		4
        /*0470*/ 	.byte	0x04, 0x1c
        /*0472*/ 	.short	(.L_39 - .L_38)


	//   ....[0]....
.L_38:
        /*0474*/ 	.word	0x000014c0


	//   ....[1]....
        /*0478*/ 	.word	0x00001520


	//   ....[2]....
        /*047c*/ 	.word	0x00006aa0


	//   ....[3]....
        /*0480*/ 	.word	0x00006ad0


	//   ....[4]....
        /*0484*/ 	.word	0x00007d80


	//----- nvinfo : EIATTR_MAX_THREADS
	.align		4
.L_39:
        /*0488*/ 	.byte	0x04, 0x05
        /*048a*/ 	.short	(.L_41 - .L_40)
.L_40:
        /*048c*/ 	.word	0x00000180
        /*0490*/ 	.word	0x00000001
        /*0494*/ 	.word	0x00000001


	//----- nvinfo : EIATTR_CRS_STACK_SIZE
	.align		4
.L_41:
        /*0498*/ 	.byte	0x04, 0x1e
        /*049a*/ 	.short	(.L_43 - .L_42)
.L_42:
        /*049c*/ 	.word	0x00000000


	//----- nvinfo : EIATTR_CBANK_PARAM_SIZE
	.align		4
.L_43:
        /*04a0*/ 	.byte	0x03, 0x19
        /*04a2*/ 	.short	0x0470


	//----- nvinfo : EIATTR_PARAM_CBANK
	.align		4
        /*04a4*/ 	.byte	0x04, 0x0a
        /*04a6*/ 	.short	(.L_45 - .L_44)
	.align		4
.L_44:
        /*04a8*/ 	.word	index@(.nv.constant0._ZN7cutlass13device_kernelINS_4gemm6kernel13GemmUniversalIN4cute5tupleIJiiiiEEENS1_10collective13CollectiveMmaINS1_34MainloopSm90TmaGmmaWarpSpecializedILi9ENS5_IJNS4_1CILi2EEENSA_ILi1EEESC_EEENS1_32KernelTmaWarpSpecializedPingpongEEENS5_IJNSA_ILi64EEENSA_ILi128EEESG_EEENS_10bfloat16_tENS5_IJlSC_lEEESJ_SK_NS4_8TiledMMAINS4_8MMA_AtomIJNS4_4SM904GMMA28MMA_64x128x16_F32BF16BF16_SSILNSO_5MajorE0ELSQ_0ELNSO_7ScaleInE1ELSR_1EEEEEENS4_6LayoutINS5_IJSC_SC_SC_EEENS5_IJNSA_ILi0EEESW_SW_EEEEENS5_IJNS4_10UnderscoreESZ_SZ_EEEEENS4_13SM90_TMA_LOADENS4_14ComposedLayoutINS4_7SwizzleILi3ELi4ELi3EEENS4_18smem_ptr_flag_bitsILi16EEENSU_INS5_IJNSA_ILi8EEESG_EEENS5_IJSG_SC_EEEEEEEvNS4_8identityENS4_23SM90_TMA_LOAD_MULTICASTES1C_vS1D_EENS_8epilogue10collective6detail29Sm90TmaWarpSpecializedAdapterINS1H_15DefaultEpilogueISJ_SK_SK_NS1G_6thread17LinearCombinationISJ_Li1EffLNS1L_9ScaleType4KindE0ELNS_15FloatRoundStyleE2ESJ_EENS1_15EpilogueDefaultEEEEEvvEEEEvNT_6ParamsE)
        /*04ac*/ 	.short	0x0210
        /*04ae*/ 	.short	0x0470


	//----- nvinfo : EIATTR_SW_WAR
	.align		4
.L_45:
        /*04b0*/ 	.byte	0x04, 0x36
        /*04b2*/ 	.short	(.L_47 - .L_46)
.L_46:
        /*04b4*/ 	.word	0x00000008
.L_47:


//--------------------- .nv.callgraph             --------------------------
	.section	.nv.callgraph,"",@"SHT_CUDA_CALLGRAPH"
	.align	4
	.sectionentsize	8
	.align		4
        /*0000*/ 	.word	0x00000000
	.align		4
        /*0004*/ 	.word	0xffffffff
	.align		4
        /*0008*/ 	.word	index@(_ZN7cutlass13device_kernelINS_4gemm6kernel13GemmUniversalIN4cute5tupleIJiiiiEEENS1_10collective13CollectiveMmaINS1_34MainloopSm90TmaGmmaWarpSpecializedILi9ENS5_IJNS4_1CILi2EEENSA_ILi1EEESC_EEENS1_32KernelTmaWarpSpecializedPingpongEEENS5_IJNSA_ILi64EEENSA_ILi128EEESG_EEENS_10bfloat16_tENS5_IJlSC_lEEESJ_SK_NS4_8TiledMMAINS4_8MMA_AtomIJNS4_4SM904GMMA28MMA_64x128x16_F32BF16BF16_SSILNSO_5MajorE0ELSQ_0ELNSO_7ScaleInE1ELSR_1EEEEEENS4_6LayoutINS5_IJSC_SC_SC_EEENS5_IJNSA_ILi0EEESW_SW_EEEEENS5_IJNS4_10UnderscoreESZ_SZ_EEEEENS4_13SM90_TMA_LOADENS4_14ComposedLayoutINS4_7SwizzleILi3ELi4ELi3EEENS4_18smem_ptr_flag_bitsILi16EEENSU_INS5_IJNSA_ILi8EEESG_EEENS5_IJSG_SC_EEEEEEEvNS4_8identityENS4_23SM90_TMA_LOAD_MULTICASTES1C_vS1D_EENS_8epilogue10collective6detail29Sm90TmaWarpSpecializedAdapterINS1H_15DefaultEpilogueISJ_SK_SK_NS1G_6thread17LinearCombinationISJ_Li1EffLNS1L_9ScaleType4KindE0ELNS_15FloatRoundStyleE2ESJ_EENS1_15EpilogueDefaultEEEEEvvEEEEvNT_6ParamsE)
	.align		4
        /*000c*/ 	.word	index@(__assertfail)
	.align		4
        /*0010*/ 	.word	0x00000000
	.align		4
        /*0014*/ 	.word	0xfffffffe
	.align		4
        /*0018*/ 	.word	0x00000000
	.align		4
        /*001c*/ 	.word	0xfffffffd
	.align		4
        /*0020*/ 	.word	0x00000000
	.align		4
        /*0024*/ 	.word	0xfffffffc


//--------------------- .nv.constant4             --------------------------
	.section	.nv.constant4,"a",@progbits
	.align	8
	.align		8
.nv.constant4:
        /*0000*/ 	.dword	__assertfail
	.align		8
        /*0008*/ 	.dword	__unnamed_1
	.align		8
        /*0010*/ 	.dword	_ZN39_INTERNAL_0ff62588_4_k_cu_f9ca84a0_35134cuda3std3__45__cpo5beginE
	.align		8
        /*0018*/ 	.dword	_ZN39_INTERNAL_0ff62588_4_k_cu_f9ca84a0_35134cuda3std3__45__cpo3endE
	.align		8
        /*0020*/ 	.dword	_ZN39_INTERNAL_0ff62588_4_k_cu_f9ca84a0_35134cuda3std3__45__cpo6cbeginE
	.align		8
        /*0028*/ 	.dword	_ZN39_INTERNAL_0ff62588_4_k_cu_f9ca84a0_35134cuda3std3__45__cpo4cendE
	.align		8
        /*0030*/ 	.dword	_ZN39_INTERNAL_0ff62588_4_k_cu_f9ca84a0_35134cuda3std3__441_GLOBAL__N__0ff62588_4_k_cu_f9ca84a0_35136ignoreE
	.align		8
        /*0038*/ 	.dword	_ZN39_INTERNAL_0ff62588_4_k_cu_f9ca84a0_35134cuda3std3__419piecewise_constructE
	.align		8
        /*0040*/ 	.dword	_ZN39_INTERNAL_0ff62588_4_k_cu_f9ca84a0_35134cuda3std3__48in_placeE
	.align		8
        /*0048*/ 	.dword	_ZN39_INTERNAL_0ff62588_4_k_cu_f9ca84a0_35134cuda3std6ranges3__45__cpo4swapE
	.align		8
        /*0050*/ 	.dword	_ZN39_INTERNAL_0ff62588_4_k_cu_f9ca84a0_35134cuda3std6ranges3__45__cpo9iter_moveE
	.align		8
        /*0058*/ 	.dword	_ZN39_INTERNAL_0ff62588_4_k_cu_f9ca84a0_35134cute7productE
	.align		8
        /*0060*/ 	.dword	_ZN39_INTERNAL_0ff62588_4_k_cu_f9ca84a0_35134cute1_E
	.align		8
        /*0068*/ 	.dword	$str$22
	.align		8
        /*0070*/ 	.dword	$str$23


//--------------------- .text._ZN7cutlass13device_kernelINS_4gemm6kernel13GemmUniversalIN4cute5tupleIJiiiiEEENS1_10collective13CollectiveMmaINS1_34MainloopSm90TmaGmmaWarpSpecializedILi9ENS5_IJNS4_1CILi2EEENSA_ILi1EEESC_EEENS1_32KernelTmaWarpSpecializedPingpongEEENS5_IJNSA_ILi64EEENSA_ILi128EEESG_EEENS_10bfloat16_tENS5_IJlSC_lEEESJ_SK_NS4_8TiledMMAINS4_8MMA_AtomIJNS4_4SM904GMMA28MMA_64x128x16_F32BF16BF16_SSILNSO_5MajorE0ELSQ_0ELNSO_7ScaleInE1ELSR_1EEEEEENS4_6LayoutINS5_IJSC_SC_SC_EEENS5_IJNSA_ILi0EEESW_SW_EEEEENS5_IJNS4_10UnderscoreESZ_SZ_EEEEENS4_13SM90_TMA_LOADENS4_14ComposedLayoutINS4_7SwizzleILi3ELi4ELi3EEENS4_18smem_ptr_flag_bitsILi16EEENSU_INS5_IJNSA_ILi8EEESG_EEENS5_IJSG_SC_EEEEEEEvNS4_8identityENS4_23SM90_TMA_LOAD_MULTICASTES1C_vS1D_EENS_8epilogue10collective6detail29Sm90TmaWarpSpecializedAdapterINS1H_15DefaultEpilogueISJ_SK_SK_NS1G_6thread17LinearCombinationISJ_Li1EffLNS1L_9ScaleType4KindE0ELNS_15FloatRoundStyleE2ESJ_EENS1_15EpilogueDefaultEEEEEvvEEEEvNT_6ParamsE --------------------------
	.section	.text._ZN7cutlass13device_kernelINS_4gemm6kernel13GemmUniversalIN4cute5tupleIJiiiiEEENS1_10collective13CollectiveMmaINS1_34MainloopSm90TmaGmmaWarpSpecializedILi9ENS5_IJNS4_1CILi2EEENSA_ILi1EEESC_EEENS1_32KernelTmaWarpSpecializedPingpongEEENS5_IJNSA_ILi64EEENSA_ILi128EEESG_EEENS_10bfloat16_tENS5_IJlSC_lEEESJ_SK_NS4_8TiledMMAINS4_8MMA_AtomIJNS4_4SM904GMMA28MMA_64x128x16_F32BF16BF16_SSILNSO_5MajorE0ELSQ_0ELNSO_7ScaleInE1ELSR_1EEEEEENS4_6LayoutINS5_IJSC_SC_SC_EEENS5_IJNSA_ILi0EEESW_SW_EEEEENS5_IJNS4_10UnderscoreESZ_SZ_EEEEENS4_13SM90_TMA_LOADENS4_14ComposedLayoutINS4_7SwizzleILi3ELi4ELi3EEENS4_18smem_ptr_flag_bitsILi16EEENSU_INS5_IJNSA_ILi8EEESG_EEENS5_IJSG_SC_EEEEEEEvNS4_8identityENS4_23SM90_TMA_LOAD_MULTICASTES1C_vS1D_EENS_8epilogue10collective6detail29Sm90TmaWarpSpecializedAdapterINS1H_15DefaultEpilogueISJ_SK_SK_NS1G_6thread17LinearCombinationISJ_Li1EffLNS1L_9ScaleType4KindE0ELNS_15FloatRoundStyleE2ESJ_EENS1_15EpilogueDefaultEEEEEvvEEEEvNT_6ParamsE,"ax",@progbits
	.align	128
.text._ZN7cutlass13device_kernelINS_4gemm6kernel13GemmUniversalIN4cute5tupleIJiiiiEEENS1_10collective13CollectiveMmaINS1_34MainloopSm90TmaGmmaWarpSpecializedILi9ENS5_IJNS4_1CILi2EEENSA_ILi1EEESC_EEENS1_32KernelTmaWarpSpecializedPingpongEEENS5_IJNSA_ILi64EEENSA_ILi128EEESG_EEENS_10bfloat16_tENS5_IJlSC_lEEESJ_SK_NS4_8TiledMMAINS4_8MMA_AtomIJNS4_4SM904GMMA28MMA_64x128x16_F32BF16BF16_SSILNSO_5MajorE0ELSQ_0ELNSO_7ScaleInE1ELSR_1EEEEEENS4_6LayoutINS5_IJSC_SC_SC_EEENS5_IJNSA_ILi0EEESW_SW_EEEEENS5_IJNS4_10UnderscoreESZ_SZ_EEEEENS4_13SM90_TMA_LOADENS4_14ComposedLayoutINS4_7SwizzleILi3ELi4ELi3EEENS4_18smem_ptr_flag_bitsILi16EEENSU_INS5_IJNSA_ILi8EEESG_EEENS5_IJSG_SC_EEEEEEEvNS4_8identityENS4_23SM90_TMA_LOAD_MULTICASTES1C_vS1D_EENS_8epilogue10collective6detail29Sm90TmaWarpSpecializedAdapterINS1H_15DefaultEpilogueISJ_SK_SK_NS1G_6thread17LinearCombinationISJ_Li1EffLNS1L_9ScaleType4KindE0ELNS_15FloatRoundStyleE2ESJ_EENS1_15EpilogueDefaultEEEEEvvEEEEvNT_6ParamsE:
        .type           _ZN7cutlass13device_kernelINS_4gemm6kernel13GemmUniversalIN4cute5tupleIJiiiiEEENS1_10collective13CollectiveMmaINS1_34MainloopSm90TmaGmmaWarpSpecializedILi9ENS5_IJNS4_1CILi2EEENSA_ILi1EEESC_EEENS1_32KernelTmaWarpSpecializedPingpongEEENS5_IJNSA_ILi64EEENSA_ILi128EEESG_EEENS_10bfloat16_tENS5_IJlSC_lEEESJ_SK_NS4_8TiledMMAINS4_8MMA_AtomIJNS4_4SM904GMMA28MMA_64x128x16_F32BF16BF16_SSILNSO_5MajorE0ELSQ_0ELNSO_7ScaleInE1ELSR_1EEEEEENS4_6LayoutINS5_IJSC_SC_SC_EEENS5_IJNSA_ILi0EEESW_SW_EEEEENS5_IJNS4_10UnderscoreESZ_SZ_EEEEENS4_13SM90_TMA_LOADENS4_14ComposedLayoutINS4_7SwizzleILi3ELi4ELi3EEENS4_18smem_ptr_flag_bitsILi16EEENSU_INS5_IJNSA_ILi8EEESG_EEENS5_IJSG_SC_EEEEEEEvNS4_8identityENS4_23SM90_TMA_LOAD_MULTICASTES1C_vS1D_EENS_8epilogue10collective6detail29Sm90TmaWarpSpecializedAdapterINS1H_15DefaultEpilogueISJ_SK_SK_NS1G_6thread17LinearCombinationISJ_Li1EffLNS1L_9ScaleType4KindE0ELNS_15FloatRoundStyleE2ESJ_EENS1_15EpilogueDefaultEEEEEvvEEEEvNT_6ParamsE,@function
        .size           _ZN7cutlass13device_kernelINS_4gemm6kernel13GemmUniversalIN4cute5tupleIJiiiiEEENS1_10collective13CollectiveMmaINS1_34MainloopSm90TmaGmmaWarpSpecializedILi9ENS5_IJNS4_1CILi2EEENSA_ILi1EEESC_EEENS1_32KernelTmaWarpSpecializedPingpongEEENS5_IJNSA_ILi64EEENSA_ILi128EEESG_EEENS_10bfloat16_tENS5_IJlSC_lEEESJ_SK_NS4_8TiledMMAINS4_8MMA_AtomIJNS4_4SM904GMMA28MMA_64x128x16_F32BF16BF16_SSILNSO_5MajorE0ELSQ_0ELNSO_7ScaleInE1ELSR_1EEEEEENS4_6LayoutINS5_IJSC_SC_SC_EEENS5_IJNSA_ILi0EEESW_SW_EEEEENS5_IJNS4_10UnderscoreESZ_SZ_EEEEENS4_13SM90_TMA_LOADENS4_14ComposedLayoutINS4_7SwizzleILi3ELi4ELi3EEENS4_18smem_ptr_flag_bitsILi16EEENSU_INS5_IJNSA_ILi8EEESG_EEENS5_IJSG_SC_EEEEEEEvNS4_8identityENS4_23SM90_TMA_LOAD_MULTICASTES1C_vS1D_EENS_8epilogue10collective6detail29Sm90TmaWarpSpecializedAdapterINS1H_15DefaultEpilogueISJ_SK_SK_NS1G_6thread17LinearCombinationISJ_Li1EffLNS1L_9ScaleType4KindE0ELNS_15FloatRoundStyleE2ESJ_EENS1_15EpilogueDefaultEEEEEvvEEEEvNT_6ParamsE,(.L_x_212 - _ZN7cutlass13device_kernelINS_4gemm6kernel13GemmUniversalIN4cute5tupleIJiiiiEEENS1_10collective13CollectiveMmaINS1_34MainloopSm90TmaGmmaWarpSpecializedILi9ENS5_IJNS4_1CILi2EEENSA_ILi1EEESC_EEENS1_32KernelTmaWarpSpecializedPingpongEEENS5_IJNSA_ILi64EEENSA_ILi128EEESG_EEENS_10bfloat16_tENS5_IJlSC_lEEESJ_SK_NS4_8TiledMMAINS4_8MMA_AtomIJNS4_4SM904GMMA28MMA_64x128x16_F32BF16BF16_SSILNSO_5MajorE0ELSQ_0ELNSO_7ScaleInE1ELSR_1EEEEEENS4_6LayoutINS5_IJSC_SC_SC_EEENS5_IJNSA_ILi0EEESW_SW_EEEEENS5_IJNS4_10UnderscoreESZ_SZ_EEEEENS4_13SM90_TMA_LOADENS4_14ComposedLayoutINS4_7SwizzleILi3ELi4ELi3EEENS4_18smem_ptr_flag_bitsILi16EEENSU_INS5_IJNSA_ILi8EEESG_EEENS5_IJSG_SC_EEEEEEEvNS4_8identityENS4_23SM90_TMA_LOAD_MULTICASTES1C_vS1D_EENS_8epilogue10collective6detail29Sm90TmaWarpSpecializedAdapterINS1H_15DefaultEpilogueISJ_SK_SK_NS1G_6thread17LinearCombinationISJ_Li1EffLNS1L_9ScaleType4KindE0ELNS_15FloatRoundStyleE2ESJ_EENS1_15EpilogueDefaultEEEEEvvEEEEvNT_6ParamsE)
        .other          _ZN7cutlass13device_kernelINS_4gemm6kernel13GemmUniversalIN4cute5tupleIJiiiiEEENS1_10collective13CollectiveMmaINS1_34MainloopSm90TmaGmmaWarpSpecializedILi9ENS5_IJNS4_1CILi2EEENSA_ILi1EEESC_EEENS1_32KernelTmaWarpSpecializedPingpongEEENS5_IJNSA_ILi64EEENSA_ILi128EEESG_EEENS_10bfloat16_tENS5_IJlSC_lEEESJ_SK_NS4_8TiledMMAINS4_8MMA_AtomIJNS4_4SM904GMMA28MMA_64x128x16_F32BF16BF16_SSILNSO_5MajorE0ELSQ_0ELNSO_7ScaleInE1ELSR_1EEEEEENS4_6LayoutINS5_IJSC_SC_SC_EEENS5_IJNSA_ILi0EEESW_SW_EEEEENS5_IJNS4_10UnderscoreESZ_SZ_EEEEENS4_13SM90_TMA_LOADENS4_14ComposedLayoutINS4_7SwizzleILi3ELi4ELi3EEENS4_18smem_ptr_flag_bitsILi16EEENSU_INS5_IJNSA_ILi8EEESG_EEENS5_IJSG_SC_EEEEEEEvNS4_8identityENS4_23SM90_TMA_LOAD_MULTICASTES1C_vS1D_EENS_8epilogue10collective6detail29Sm90TmaWarpSpecializedAdapterINS1H_15DefaultEpilogueISJ_SK_SK_NS1G_6thread17LinearCombinationISJ_Li1EffLNS1L_9ScaleType4KindE0ELNS_15FloatRoundStyleE2ESJ_EENS1_15EpilogueDefaultEEEEEvvEEEEvNT_6ParamsE,@"STO_CUDA_ENTRY STV_DEFAULT"
_ZN7cutlass13device_kernelINS_4gemm6kernel13GemmUniversalIN4cute5tupleIJiiiiEEENS1_10collective13CollectiveMmaINS1_34MainloopSm90TmaGmmaWarpSpecializedILi9ENS5_IJNS4_1CILi2EEENSA_ILi1EEESC_EEENS1_32KernelTmaWarpSpecializedPingpongEEENS5_IJNSA_ILi64EEENSA_ILi128EEESG_EEENS_10bfloat16_tENS5_IJlSC_lEEESJ_SK_NS4_8TiledMMAINS4_8MMA_AtomIJNS4_4SM904GMMA28MMA_64x128x16_F32BF16BF16_SSILNSO_5MajorE0ELSQ_0ELNSO_7ScaleInE1ELSR_1EEEEEENS4_6LayoutINS5_IJSC_SC_SC_EEENS5_IJNSA_ILi0EEESW_SW_EEEEENS5_IJNS4_10UnderscoreESZ_SZ_EEEEENS4_13SM90_TMA_LOADENS4_14ComposedLayoutINS4_7SwizzleILi3ELi4ELi3EEENS4_18smem_ptr_flag_bitsILi16EEENSU_INS5_IJNSA_ILi8EEESG_EEENS5_IJSG_SC_EEEEEEEvNS4_8identityENS4_23SM90_TMA_LOAD_MULTICASTES1C_vS1D_EENS_8epilogue10collective6detail29Sm90TmaWarpSpecializedAdapterINS1H_15DefaultEpilogueISJ_SK_SK_NS1G_6thread17LinearCombinationISJ_Li1EffLNS1L_9ScaleType4KindE0ELNS_15FloatRoundStyleE2ESJ_EENS1_15EpilogueDefaultEEEEEvvEEEEvNT_6ParamsE:
[----:B------:R-:W0:Y:S02]  /*0000*/  LDC R1, c[0x0][0x28] ;  /* 0x00000a00ff017b82 */ /* 0x000e240000000800 */
[----:B0-----:R-:W-:Y:S01]  /*0010*/  VIADD R1, R1, 0xfffffff8 ;  /* 0xfffffff801017836 */ /* 0x001fe20000000000 */
[----:B------:R-:W0:Y:S01]  /*0020*/  S2R R4, SR_TID.X ;  /* 0x0000000000047919 */ /* 0x000e220000002100 */
[----:B------:R-:W-:Y:S01]  /*0030*/  ELECT P0, URZ, PT ;  /* 0x00000000003f782f */ /* 0x000fe20003800000 */
[----:B------:R-:W-:Y:S01]  /*0040*/  BSSY B0, `(.L_x_0) ;  /* 0x000000f000007945 */ /* 0x000fe20003800000 */
[--C-:B0-----:R-:W-:Y:S02]  /*0050*/  SHF.R.U32.HI R0, RZ, 0x5, R4.reuse ;  /* 0x00000005ff007819 */ /* 0x101fe40000011604 */
[----:B------:R-:W-:-:S03]  /*0060*/  SHF.R.U32.HI R7, RZ, 0x7, R4 ;  /* 0x00000007ff077819 */ /* 0x000fc60000011604 */
[----:B------:R-:W0:Y:S04]  /*0070*/  SHFL.IDX PT, R2, R0, RZ, 0x1f ;  /* 0x00001fff00027589 */ /* 0x000e2800000e0000 */
[----:B------:R1:W2:Y:S01]  /*0080*/  SHFL.IDX PT, R10, R7, RZ, 0x1f ;  /* 0x00001fff070a7589 */ /* 0x0002a200000e0000 */
[----:B0-----:R-:W-:-:S13]  /*0090*/  ISETP.NE.OR P0, PT, R2, RZ, !P0 ;  /* 0x000000ff0200720c */ /* 0x001fda0004705670 */
[----:B-12---:R-:W-:Y:S05]  /*00a0*/  @P0 BRA `(.L_x_1) ;  /* 0x0000000000200947 */ /* 0x006fea0003800000 */
[----:B------:R-:W-:Y:S02]  /*00b0*/  ULDC.64 UR4, c[0x0][0x198] ;  /* 0x0000660000047ab9 */ /* 0x000fe40000000a00 */
[----:B------:R-:W-:Y:S02]  /*00c0*/  UIADD3 UR6, UP0, UR4, 0xf0, URZ ;  /* 0x000000f004067890 */ /* 0x000fe4000ff1e03f */
[----:B------:R-:W-:Y:S02]  /*00d0*/  UIADD3 UR4, UP1, UR4, 0x1f0, URZ ;  /* 0x000001f004047890 */ /* 0x000fe4000ff3e03f */
[----:B------:R-:W-:Y:S02]  /*00e0*/  UIADD3.X UR7, URZ, UR5, URZ, UP0, !UPT ;  /* 0x000000053f077290 */ /* 0x000fe400087fe43f */
[----:B------:R-:W-:-:S07]  /*00f0*/  UIADD3.X UR5, URZ, UR5, URZ, UP1, !UPT ;  /* 0x000000053f057290 */ /* 0x000fce0008ffe43f */
[----:B------:R0:W-:Y:S02]  /*0100*/  UTMACCTL.PF [UR6] ;  /* 0x00000000060079b9 */ /* 0x0001e40008040000 */
[----:B------:R0:W-:Y:S02]  /*0110*/  UTMACCTL.PF [UR4] ;  /* 0x00000000040079b9 */ /* 0x0001e40008040000 */
[----:B0-----:R-:W-:Y:S01]  /*0120*/  NOP ;  /* 0x0000000000007918 */ /* 0x001fe20000000000 */
.L_x_1:
[----:B------:R-:W-:Y:S05]  /*0130*/  BSYNC B0 ;  /* 0x0000000000007941 */ /* 0x000fea0003800000 */
.L_x_0:
[----:B------:R-:W0:Y:S02]  /*0140*/  SHFL.IDX PT, R9, R0, RZ, 0x1f ;  /* 0x00001fff00097589 */ /* 0x000e2400000e0000 */
[----:B0-----:R-:W-:-:S13]  /*0150*/  ISETP.NE.AND P0, PT, R9, RZ, PT ;  /* 0x000000ff0900720c */ /* 0x001fda0003f05270 */
[----:B------:R-:W-:Y:S05]  /*0160*/  @P0 BRA `(.L_x_2) ;  /* 0x00000000008c0947 */ /* 0x000fea0003800000 */
[----:B------:R-:W-:Y:S01]  /*0170*/  ELECT P0, URZ, PT ;  /* 0x00000000003f782f */ /* 0x000fe20003800000 */
[----:B------:R-:W-:-:S12]  /*0180*/  BSSY B0, `(.L_x_2) ;  /* 0x0000021000007945 */ /* 0x000fd80003800000 */
[----:B------:R-:W-:Y:S05]  /*0190*/  @!P0 BRA `(.L_x_3) ;  /* 0x00000000007c8947 */ /* 0x000fea0003800000 */
[----:B------:R-:W0:Y:S01]  /*01a0*/  S2UR UR8, SR_CgaCtaId ;  /* 0x00000000000879c3 */ /* 0x000e220000008800 */
[----:B------:R-:W-:Y:S01]  /*01b0*/  UMOV UR4, 0x400 ;  /* 0x0000040000047882 */ /* 0x000fe20000000000 */
[----:B------:R-:W-:Y:S01]  /*01c0*/  UMOV UR5, 0x1 ;  /* 0x0000000100057882 */ /* 0x000fe20000000000 */
[----:B------:R-:W-:Y:S02]  /*01d0*/  UMOV UR6, 0x2 ;  /* 0x0000000200067882 */ /* 0x000fe40000000000 */
[----:B------:R-:W-:-:S04]  /*01e0*/  UIADD3 UR6, -UR6, 0x100000, URZ ;  /* 0x0010000006067890 */ /* 0x000fc8000fffe13f */
[----:B------:R-:W-:Y:S02]  /*01f0*/  USHF.L.U32 UR7, UR6, 0xb, URZ ;  /* 0x0000000b06077899 */ /* 0x000fe4000800063f */
[----:B------:R-:W-:Y:S02]  /*0200*/  USHF.L.U32 UR6, UR6, 0x1, URZ ;  /* 0x0000000106067899 */ /* 0x000fe4000800063f */
[----:B0-----:R-:W-:Y:S02]  /*0210*/  ULEA UR8, UR8, UR4, 0x18 ;  /* 0x0000000408087291 */ /* 0x001fe4000f8ec03f */
[----:B------:R-:W-:-:S04]  /*0220*/  UIADD3 UR4, -UR5, 0x100000, URZ ;  /* 0x0010000005047890 */ /* 0x000fc8000fffe13f */
[----:B------:R-:W-:Y:S02]  /*0230*/  USHF.L.U32 UR5, UR4, 0xb, URZ ;  /* 0x0000000b04057899 */ /* 0x000fe4000800063f */
[----:B------:R-:W-:Y:S01]  /*0240*/  USHF.L.U32 UR4, UR4, 0x1, URZ ;  /* 0x0000000104047899 */ /* 0x000fe2000800063f */
[----:B------:R-:W0:Y:S11]  /*0250*/  FENCE.VIEW.ASYNC.S ;  /* 0x00000000000073c6 */ /* 0x000e360000000000 */
[----:B0-----:R0:W1:Y:S01]  /*0260*/  SYNCS.EXCH.64 URZ, [UR8], UR4 ;  /* 0x00000004083f75b2 */ /* 0x0010620008000100 */
[----:B------:R0:W2:Y:S01]  /*0270*/  SYNCS.EXCH.64 URZ, [UR8+0x48], UR6 ;  /* 0x00004806083f75b2 */ /* 0x0000a20008000100 */
[----:B------:R0:W3:Y:S01]  /*0280*/  SYNCS.EXCH.64 URZ, [UR8+0x8], UR4 ;  /* 0x00000804083f75b2 */ /* 0x0000e20008000100 */
[----:B------:R0:W4:Y:S01]  /*0290*/  SYNCS.EXCH.64 URZ, [UR8+0x50], UR6 ;  /* 0x00005006083f75b2 */ /* 0x0001220008000100 */
[----:B------:R0:W0:Y:S01]  /*02a0*/  SYNCS.EXCH.64 URZ, [UR8+0x10], UR4 ;  /* 0x00001004083f75b2 */ /* 0x0000220008000100 */
        /* <DEDUP_REMOVED lines=13> */
[----:B------:R-:W-:Y:S01]  /*0380*/  NOP ;  /* 0x0000000000007918 */ /* 0x000fe20000000000 */
.L_x_3:
[----:B0-----:R-:W-:Y:S05]  /*0390*/  BSYNC B0 ;  /* 0x0000000000007941 */ /* 0x001fea0003800000 */
.L_x_2:
[----:B------:R-:W0:Y:S01]  /*03a0*/  SHFL.IDX PT, R12, R0, RZ, 0x1f ;  /* 0x00001fff000c7589 */ /* 0x000e2200000e0000 */
[----:B------:R-:W5:Y:S01]  /*03b0*/  S2UR UR12, SR_CTAID.X ;  /* 0x00000000000c79c3 */ /* 0x000f620000002500 */
[----:B------:R-:W-:Y:S02]  /*03c0*/  SHF.R.S32.HI R3, RZ, 0x1f, R4 ;  /* 0x0000001fff037819 */ /* 0x000fe40000011404 */
[----:B------:R-:W-:Y:S01]  /*03d0*/  ELECT P0, URZ, PT ;  /* 0x00000000003f782f */ /* 0x000fe20003800000 */
[----:B------:R-:W1:Y:S01]  /*03e0*/  SHFL.IDX PT, R11, R0, RZ, 0x1f ;  /* 0x00001fff000b7589 */ /* 0x000e6200000e0000 */
[----:B------:R-:W-:Y:S01]  /*03f0*/  ULDC UR4, c[0x0][0x150] ;  /* 0x0000540000047ab9 */ /* 0x000fe20000000800 */
[----:B------:R-:W-:Y:S02]  /*0400*/  LEA.HI R3, R3, R4, RZ, 0x7 ;  /* 0x0000000403037211 */ /* 0x000fe400078f38ff */
[----:B------:R-:W-:Y:S01]  /*0410*/  ELECT P1, URZ, PT ;  /* 0x00000000003f782f */ /* 0x000fe20003820000 */
[----:B------:R-:W2:Y:S01]  /*0420*/  S2R R6, SR_CTAID.Y ;  /* 0x0000000000067919 */ /* 0x000ea20000002600 */
[----:B------:R-:W3:Y:S01]  /*0430*/  LDC R14, c[0x0][0x144] ;  /* 0x00005100ff0e7b82 */ /* 0x000ee20000000800 */
[----:B------:R-:W-:Y:S01]  /*0440*/  LOP3.LUT R3, R3, 0xffffff80, RZ, 0xc0, !PT ;  /* 0xffffff8003037812 */ /* 0x000fe200078ec0ff */
[----:B------:R-:W-:Y:S01]  /*0450*/  UMOV UR11, 0x80 ;  /* 0x00000080000b7882 */ /* 0x000fe20000000000 */
[----:B------:R-:W4:Y:S01]  /*0460*/  SHFL.IDX PT, R16, R7, RZ, 0x1f ;  /* 0x00001fff07107589 */ /* 0x000f2200000e0000 */
[----:B------:R-:W-:Y:S01]  /*0470*/  NOP ;  /* 0x0000000000007918 */ /* 0x000fe20000000000 */
[----:B------:R-:W-:Y:S01]  /*0480*/  NOP ;  /* 0x0000000000007918 */ /* 0x000fe20000000000 */
[----:B------:R-:W-:Y:S01]  /*0490*/  IMAD.IADD R5, R4, 0x1, -R3 ;  /* 0x0000000104057824 */ /* 0x000fe200078e0a03 */
[C---:B------:R-:W-:Y:S01]  /*04a0*/  ISETP.NE.AND P4, PT, R10.reuse, RZ, PT ;  /* 0x000000ff0a00720c */ /* 0x040fe20003f85270 */
[----:B------:R-:W4:Y:S01]  /*04b0*/  LDC R15, c[0x0][0x140] ;  /* 0x00005000ff0f7b82 */ /* 0x000f220000000800 */
[----:B------:R-:W-:-:S02]  /*04c0*/  VIADD R36, R10, 0xffffffff ;  /* 0xffffffff0a247836 */ /* 0x000fc40000000000 */
[----:B------:R-:W-:Y:S01]  /*04d0*/  SHF.R.S32.HI R8, RZ, 0x1f, R5 ;  /* 0x0000001fff087819 */ /* 0x000fe20000011405 */
[----:B------:R-:W-:Y:S02]  /*04e0*/  IMAD.MOV.U32 R89, RZ, RZ, 0x1 ;  /* 0x00000001ff597424 */ /* 0x000fe400078e00ff */
[----:B------:R-:W-:Y:S02]  /*04f0*/  ISETP.GE.U32.AND P6, PT, R36, 0x2, PT ;  /* 0x000000022400780c */ /* 0x000fe40003fc6070 */
[----:B0-----:R-:W-:Y:S01]  /*0500*/  ISETP.NE.OR P0, PT, R12, RZ, !P0 ;  /* 0x000000ff0c00720c */ /* 0x001fe20004705670 */
[----:B------:R-:W0:Y:S01]  /*0510*/  LDC R25, c[0x0][0x148] ;  /* 0x00005200ff197b82 */ /* 0x000e220000000800 */
[----:B-----5:R-:W-:Y:S02]  /*0520*/  I2FP.F32.U32 R12, UR12 ;  /* 0x0000000c000c7c45 */ /* 0x020fe40008201000 */
[----:B------:R-:W-:Y:S02]  /*0530*/  LEA.HI R3, R8, R5, RZ, 0x3 ;  /* 0x0000000508037211 */ /* 0x000fe400078f18ff */
[----:B-1----:R-:W-:Y:S01]  /*0540*/  ISETP.NE.OR P1, PT, R11, RZ, !P1 ;  /* 0x000000ff0b00720c */ /* 0x002fe20004f25670 */
[----:B------:R-:W-:Y:S01]  /*0550*/  FMUL R13, R12, UR4 ;  /* 0x000000040c0d7c20 */ /* 0x000fe20008400000 */
[--C-:B------:R-:W-:Y:S01]  /*0560*/  SHF.R.S32.HI R0, RZ, 0x3, R3.reuse ;  /* 0x00000003ff007819 */ /* 0x100fe20000011403 */
[----:B------:R-:W-:Y:S01]  /*0570*/  ULDC UR4, c[0x0][0x154] ;  /* 0x0000550000047ab9 */ /* 0x000fe20000000800 */
[----:B------:R-:W-:-:S02]  /*0580*/  SHF.R.S32.HI R3, RZ, 0x1f, R3 ;  /* 0x0000001fff037819 */ /* 0x000fc40000011403 */
[----:B------:R-:W-:Y:S01]  /*0590*/  SHF.R.S32.HI R12, RZ, 0x1f, R9 ;  /* 0x0000001fff0c7819 */ /* 0x000fe20000011409 */
[----:B------:R-:W1:Y:S01]  /*05a0*/  F2I.U32.TRUNC.NTZ R13, R13 ;  /* 0x0000000d000d7305 */ /* 0x000e62000020f000 */
[----:B------:R-:W-:Y:S01]  /*05b0*/  LEA.HI R11, R3, R0, RZ, 0x2 ;  /* 0x00000000030b7211 */ /* 0x000fe200078f10ff */
[----:B------:R-:W-:Y:S01]  /*05c0*/  VOTEU.ALL UP1, P0 ;  /* 0x00000000003f7886 */ /* 0x000fe20000020000 */
[----:B------:R-:W-:Y:S01]  /*05d0*/  LEA.HI R12, R12, R9, RZ, 0x2 ;  /* 0x000000090c0c7211 */ /* 0x000fe200078f10ff */
[----:B------:R-:W-:Y:S01]  /*05e0*/  VOTEU.ALL UP0, P0 ;  /* 0x00000000003f7886 */ /* 0x000fe20000000000 */
[----:B------:R-:W-:Y:S01]  /*05f0*/  SHF.R.S32.HI R3, RZ, 0x1f, R2 ;  /* 0x0000001fff037819 */ /* 0x000fe20000011402 */
[----:B------:R-:W-:Y:S01]  /*0600*/  VOTEU.ALL UP2, P1 ;  /* 0x00000000003f7886 */ /* 0x000fe20000840000 */
[----:B------:R-:W-:Y:S01]  /*0610*/  LOP3.LUT R11, R11, 0xfffffffc, RZ, 0xc0, !PT ;  /* 0xfffffffc0b0b7812 */ /* 0x000fe200078ec0ff */
[----:B------:R-:W5:Y:S01]  /*0620*/  @!UP1 S2UR UR7, SR_CgaCtaId ;  /* 0x00000000000799c3 */ /* 0x000f620000008800 */
[----:B------:R-:W-:Y:S01]  /*0630*/  LOP3.LUT R12, R12, 0x3ffffffc, RZ, 0xc0, !PT ;  /* 0x3ffffffc0c0c7812 */ /* 0x000fe200078ec0ff */
[----:B------:R-:W-:Y:S01]  /*0640*/  @!UP1 UMOV UR6, 0x400 ;  /* 0x0000040000069882 */ /* 0x000fe20000000000 */
[----:B------:R-:W-:Y:S01]  /*0650*/  LEA.HI R3, R3, R2, RZ, 0x2 ;  /* 0x0000000203037211 */ /* 0x000fe200078f10ff */
[----:B------:R-:W-:Y:S01]  /*0660*/  IMAD.IADD R11, R0, 0x1, -R11 ;  /* 0x00000001000b7824 */ /* 0x000fe200078e0a0b */
[----:B------:R-:W-:Y:S01]  /*0670*/  @!UP2 UMOV UR9, 0x400 ;  /* 0x000004000009a882 */ /* 0x000fe20000000000 */
[----:B------:R-:W-:Y:S01]  /*0680*/  IMAD.IADD R12, R9, 0x1, -R12 ;  /* 0x00000001090c7824 */ /* 0x000fe200078e0a0c */
[----:B------:R-:W-:Y:S01]  /*0690*/  LOP3.LUT R3, R3, 0xfffffffc, RZ, 0xc0, !PT ;  /* 0xfffffffc03037812 */ /* 0x000fe200078ec0ff */
[----:B------:R-:W0:Y:S01]  /*06a0*/  @!UP2 S2UR UR10, SR_CgaCtaId ;  /* 0x00000000000aa9c3 */ /* 0x000e220000008800 */
[----:B-1----:R-:W-:Y:S01]  /*06b0*/  IMAD.MOV R13, RZ, RZ, -R13 ;  /* 0x000000ffff0d7224 */ /* 0x002fe200078e0a0d */
[----:B------:R-:W-:Y:S01]  /*06c0*/  VOTEU.ALL UP3, P1 ;  /* 0x00000000003f7886 */ /* 0x000fe20000860000 */
[----:B------:R-:W-:Y:S01]  /*06d0*/  IMAD R11, R12, 0x4, R11 ;  /* 0x000000040c0b7824 */ /* 0x000fe200078e020b */
[----:B------:R-:W-:Y:S01]  /*06e0*/  VOTEU.ALL UP4, P1 ;  /* 0x00000000003f7886 */ /* 0x000fe20000880000 */
[----:B------:R-:W-:Y:S01]  /*06f0*/  IMAD.IADD R9, R2, 0x1, -R3 ;  /* 0x0000000102097824 */ /* 0x000fe200078e0a03 */
[----:B--2---:R-:W-:Y:S01]  /*0700*/  I2FP.F32.U32 R2, R6 ;  /* 0x0000000600027245 */ /* 0x004fe20000201000 */
[----:B---3--:R-:W-:Y:S01]  /*0710*/  IMAD R21, R14, R13, UR12 ;  /* 0x0000000c0e157e24 */ /* 0x008fe2000f8e020d */
[C---:B------:R-:W-:Y:S01]  /*0720*/  LEA.HI R0, R11.reuse, R11, RZ, 0x1 ;  /* 0x0000000b0b007211 */ /* 0x040fe200078f08ff */
[C---:B------:R-:W-:Y:S01]  /*0730*/  IMAD.SHL.U32 R88, R11.reuse, 0x4, RZ ;  /* 0x000000040b587824 */ /* 0x040fe200078e00ff */
[----:B------:R-:W-:Y:S01]  /*0740*/  VOTEU.ALL UP5, P1 ;  /* 0x00000000003f7886 */ /* 0x000fe200008a0000 */
[----:B------:R-:W-:Y:S01]  /*0750*/  FMUL R2, R2, UR4 ;  /* 0x0000000402027c20 */ /* 0x000fe20008400000 */
[----:B------:R-:W-:Y:S01]  /*0760*/  LOP3.LUT R0, R0, 0xfffffffe, RZ, 0xc0, !PT ;  /* 0xfffffffe00007812 */ /* 0x000fe200078ec0ff */
[----:B------:R-:W-:Y:S01]  /*0770*/  UMOV UR4, 0x20 ;  /* 0x0000002000047882 */ /* 0x000fe20000000000 */
[----:B------:R-:W-:Y:S01]  /*0780*/  LOP3.LUT R88, R11, 0xc, R88, 0x78, !PT ;  /* 0x0000000c0b587812 */ /* 0x000fe200078e7858 */
[----:B------:R-:W-:-:S04]  /*0790*/  @!UP1 UIADD3 UR4, -UR4, 0x100000, URZ ;  /* 0x0010000004049890 */ /* 0x000fc8000fffe13f */
[----:B------:R-:W-:Y:S02]  /*07a0*/  @!UP1 USHF.L.U32 UR5, UR4, 0xb, URZ ;  /* 0x0000000b04059899 */ /* 0x000fe4000800063f */
[----:B------:R-:W-:Y:S01]  /*07b0*/  @!UP1 USHF.L.U32 UR4, UR4, 0x1, URZ ;  /* 0x0000000104049899 */ /* 0x000fe2000800063f */
[----:B----4-:R-:W-:Y:S01]  /*07c0*/  ISETP.EQ.U32.AND P2, PT, R15, 0x1, PT ;  /* 0x000000010f00780c */ /* 0x010fe20003f42070 */
[----:B------:R-:W-:Y:S01]  /*07d0*/  IMAD.IADD R0, R11, 0x1, -R0 ;  /* 0x000000010b007824 */ /* 0x000fe200078e0a00 */
[----:B------:R-:W1:Y:S01]  /*07e0*/  F2I.U32.TRUNC.NTZ R2, R2 ;  /* 0x0000000200027305 */ /* 0x000e62000020f000 */
[----:B-----5:R-:W-:Y:S01]  /*07f0*/  @!UP1 ULEA UR8, UR7, UR6, 0x18 ;  /* 0x0000000607089291 */ /* 0x020fe2000f8ec03f */
[----:B------:R-:W-:Y:S01]  /*0800*/  R2UR UR43, R16 ;  /* 0x00000000102b72ca */ /* 0x000fe200000e0000 */
[----:B------:R-:W-:-:S04]  /*0810*/  @!UP2 UIADD3 UR6, -UR11, 0x100000, URZ ;  /* 0x001000000b06a890 */ /* 0x000fc8000fffe13f */
[----:B------:R-:W-:Y:S02]  /*0820*/  @!UP2 USHF.L.U32 UR7, UR6, 0xb, URZ ;  /* 0x0000000b0607a899 */ /* 0x000fe4000800063f */
[----:B------:R-:W-:Y:S01]  /*0830*/  @!UP2 USHF.L.U32 UR6, UR6, 0x1, URZ ;  /* 0x000000010606a899 */ /* 0x000fe2000800063f */
[----:B------:R-:W-:Y:S01]  /*0840*/  ISETP.NE.AND P3, PT, R0, R21, PT ;  /* 0x000000150000720c */ /* 0x000fe20003f65270 */
[----:B------:R-:W-:Y:S01]  /*0850*/  VOTEU.ALL UP1, P0 ;  /* 0x00000000003f7886 */ /* 0x000fe20000020000 */
[----:B0-----:R-:W-:Y:S01]  /*0860*/  @!UP2 ULEA UR9, UR10, UR9, 0x18 ;  /* 0x000000090a09a291 */ /* 0x001fe2000f8ec03f */
[----:B------:R-:W-:Y:S01]  /*0870*/  LOP3.LUT P0, RZ, R5, 0x7, RZ, 0xc0, !PT ;  /* 0x0000000705ff7812 */ /* 0x000fe2000780c0ff */
[----:B------:R-:W-:Y:S01]  /*0880*/  VOTEU.ALL UP2, P1 ;  /* 0x00000000003f7886 */ /* 0x000fe20000840000 */
[----:B------:R-:W-:Y:S02]  /*0890*/  ISETP.NE.AND P1, PT, R9, 0x3, PT ;  /* 0x000000030900780c */ /* 0x000fe40003f25270 */
[----:B------:R-:W-:-:S02]  /*08a0*/  ISETP.LT.U32.AND P0, PT, R88, 0x2, !P0 ;  /* 0x000000025800780c */ /* 0x000fc40004701070 */
[----:B------:R-:W-:Y:S01]  /*08b0*/  ISETP.EQ.OR P1, PT, R9, RZ, !P1 ;  /* 0x000000ff0900720c */ /* 0x000fe20004f22670 */
[----:B------:R-:W0:Y:S02]  /*08c0*/  FENCE.VIEW.ASYNC.S ;  /* 0x00000000000073c6 */ /* 0x000e240000000000 */
[----:B0-----:R0:W2:Y:S01]  /*08d0*/  @!UP0 SYNCS.EXCH.64 URZ, [UR8+0xc0], UR4 ;  /* 0x0000c004083f85b2 */ /* 0x0010a20008000100 */
[----:B-1----:R-:W-:Y:S01]  /*08e0*/  IMAD.MOV R20, RZ, RZ, -R2 ;  /* 0x000000ffff147224 */ /* 0x002fe200078e0a02 */
[----:B------:R-:W-:-:S03]  /*08f0*/  @P3 LEA.HI R0, R88, R88, RZ, 0x1 ;  /* 0x0000005858003211 */ /* 0x000fc600078f08ff */
[----:B------:R-:W-:Y:S01]  /*0900*/  IMAD R3, R25, R20, R6 ;  /* 0x0000001419037224 */ /* 0x000fe200078e0206 */
[----:B------:R-:W-:Y:S02]  /*0910*/  ISETP.EQ.AND P1, PT, R10, RZ, P1 ;  /* 0x000000ff0a00720c */ /* 0x000fe40000f22270 */
[----:B------:R-:W-:Y:S02]  /*0920*/  @P3 SHF.R.S32.HI R0, RZ, 0x1, R0 ;  /* 0x00000001ff003819 */ /* 0x000fe40000011400 */
[----:B------:R-:W-:Y:S02]  /*0930*/  SEL R23, RZ, 0x1, !P1 ;  /* 0x00000001ff177807 */ /* 0x000fe40004800000 */
[----:B------:R-:W-:Y:S02]  /*0940*/  @P3 ISETP.NE.AND P5, PT, R0, R3, PT ;  /* 0x000000030000320c */ /* 0x000fe40003fa5270 */
[----:B------:R-:W-:Y:S01]  /*0950*/  SEL R0, RZ, 0x1, !P0 ;  /* 0x00000001ff007807 */ /* 0x000fe20004000000 */
[----:B------:R0:W1:Y:S01]  /*0960*/  @!UP1 SYNCS.EXCH.64 URZ, [UR8+0xc8], UR4 ;  /* 0x0000c804083f95b2 */ /* 0x0000620008000100 */
[----:B------:R-:W-:Y:S01]  /*0970*/  NOP ;  /* 0x0000000000007918 */ /* 0x000fe20000000000 */
[----:B------:R-:W-:-:S02]  /*0980*/  @P3 SEL R89, RZ, 0x1, P5 ;  /* 0x00000001ff593807 */ /* 0x000fc40002800000 */
[----:B------:R-:W-:Y:S02]  /*0990*/  SEL R23, R23, 0x2, P6 ;  /* 0x0000000217177807 */ /* 0x000fe40003000000 */
[----:B------:R-:W-:Y:S01]  /*09a0*/  LOP3.LUT R89, R89, R0, RZ, 0xc0, !PT ;  /* 0x0000000059597212 */ /* 0x000fe200078ec0ff */
[----:B------:R0:W3:Y:S01]  /*09b0*/  @!UP2 SYNCS.EXCH.64 URZ, [UR9+0xa0], UR6 ;  /* 0x0000a006093fa5b2 */ /* 0x0000e20008000100 */
[----:B------:R0:W4:Y:S01]  /*09c0*/  @!UP3 SYNCS.EXCH.64 URZ, [UR9+0xa8], UR6 ;  /* 0x0000a806093fb5b2 */ /* 0x0001220008000100 */
[----:B------:R0:W0:Y:S01]  /*09d0*/  @!UP4 SYNCS.EXCH.64 URZ, [UR9+0xb0], UR6 ;  /* 0x0000b006093fc5b2 */ /* 0x0000220008000100 */
[----:B------:R0:W0:Y:S01]  /*09e0*/  @!UP5 SYNCS.EXCH.64 URZ, [UR9+0xb8], UR6 ;  /* 0x0000b806093fd5b2 */ /* 0x0000220008000100 */
[----:B------:R-:W-:Y:S01]  /*09f0*/  NOP ;  /* 0x0000000000007918 */ /* 0x000fe20000000000 */
[----:B--2---:R-:W-:Y:S05]  /*0a00*/  @!P2 BRA `(.L_x_4) ;  /* 0x000000000008a947 */ /* 0x004fea0003800000 */
[----:B01-34-:R-:W-:Y:S01]  /*0a10*/  UCGABAR_ARV ;  /* 0x00000000000079c7 */ /* 0x01bfe20008000000 */
[----:B------:R-:W-:Y:S05]  /*0a20*/  BRA `(.L_x_5) ;  /* 0x0000000000047947 */ /* 0x000fea0003800000 */
.L_x_4:
[----:B01-34-:R-:W-:Y:S01]  /*0a30*/  NOP ;  /* 0x0000000000007918 */ /* 0x01bfe20000000000 */
.L_x_5:
[----:B------:R-:W-:Y:S01]  /*0a40*/  ULDC.64 UR4, c[0x0][0x598] ;  /* 0x0001660000047ab9 */ /* 0x000fe20000000a00 */
[----:B------:R-:W-:Y:S01]  /*0a50*/  ULDC.64 UR36, c[0x0][0x208] ;  /* 0x0000820000247ab9 */ /* 0x000fe20000000a00 */
[----:B------:R-:W-:-:S04]  /*0a60*/  ISETP.NE.U32.AND P0, PT, RZ, UR4, PT ;  /* 0x00000004ff007c0c */ /* 0x000fc8000bf05070 */
[----:B------:R-:W-:-:S13]  /*0a70*/  ISETP.NE.AND.EX P0, PT, RZ, UR5, PT, P0 ;  /* 0x00000005ff007c0c */ /* 0x000fda000bf05300 */
[----:B------:R-:W-:Y:S05]  /*0a80*/  @!P0 BRA `(.L_x_6) ;  /* 0x00000000001c8947 */ /* 0x000fea0003800000 */
[----:B------:R-:W0:Y:S02]  /*0a90*/  LDC.64 R2, c[0x0][0x598] ;  /* 0x00016600ff027b82 */ /* 0x000e240000000a00 */
[----:B0-----:R-:W2:Y:S02]  /*0aa0*/  LDG.E.64 R2, desc[UR36][R2.64] ;  /* 0x0000002402027981 */ /* 0x001ea4000c1e1b00 */
[----:B--2---:R-:W-:-:S04]  /*0ab0*/  ISETP.NE.U32.AND P0, PT, R2, RZ, PT ;  /* 0x000000ff0200720c */ /* 0x004fc80003f05070 */
[----:B------:R-:W-:-:S13]  /*0ac0*/  ISETP.NE.AND.EX P0, PT, R3, RZ, PT, P0 ;  /* 0x000000ff0300720c */ /* 0x000fda0003f05300 */
[----:B------:R-:W-:Y:S05]  /*0ad0*/  @!P0 BRA `(.L_x_6) ;  /* 0x0000000000088947 */ /* 0x000fea0003800000 */
[----:B------:R0:W5:Y:S01]  /*0ae0*/  LD.E R90, desc[UR36][R2.64] ;  /* 0x00000024025a7980 */ /* 0x000162000c101900 */
[----:B------:R-:W-:Y:S05]  /*0af0*/  BRA `(.L_x_7) ;  /* 0x0000000000247947 */ /* 0x000fea0003800000 */
.L_x_6:
[----:B------:R-:W-:Y:S02]  /*0b00*/  ULDC.64 UR4, c[0x0][0x588] ;  /* 0x0001620000047ab9 */ /* 0x000fe40000000a00 */
[----:B------:R-:W-:-:S04]  /*0b10*/  ISETP.NE.U32.AND P0, PT, RZ, UR4, PT ;  /* 0x00000004ff007c0c */ /* 0x000fc8000bf05070 */
[----:B------:R-:W-:-:S13]  /*0b20*/  ISETP.NE.AND.EX P0, PT, RZ, UR5, PT, P0 ;  /* 0x00000005ff007c0c */ /* 0x000fda000bf05300 */
[----:B------:R-:W-:Y:S05]  /*0b30*/  @!P0 BRA `(.L_x_8) ;  /* 0x00000000000c8947 */ /* 0x000fea0003800000 */
[----:B------:R-:W0:Y:S02]  /*0b40*/  LDC.64 R90, c[0x0][0x588] ;  /* 0x00016200ff5a7b82 */ /* 0x000e240000000a00 */
[----:B0-----:R1:W5:Y:S01]  /*0b50*/  LDG.E R90, desc[UR36][R90.64] ;  /* 0x000000245a5a7981 */ /* 0x001362000c1e1900 */
[----:B------:R-:W-:Y:S05]  /*0b60*/  BRA `(.L_x_7) ;  /* 0x0000000000087947 */ /* 0x000fea0003800000 */
.L_x_8:
[----:B------:R-:W-:Y:S02]  /*0b70*/  ULDC UR4, c[0x0][0x580] ;  /* 0x0001600000047ab9 */ /* 0x000fe40000000800 */
[----:B------:R-:W-:-:S07]  /*0b80*/  IMAD.U32 R90, RZ, RZ, UR4 ;  /* 0x00000004ff5a7e24 */ /* 0x000fce000f8e00ff */
.L_x_7:
[----:B------:R-:W-:Y:S02]  /*0b90*/  ULDC.64 UR4, c[0x0][0x5a0] ;  /* 0x0001680000047ab9 */ /* 0x000fe40000000a00 */
[----:B------:R-:W-:-:S04]  /*0ba0*/  ISETP.NE.U32.AND P0, PT, RZ, UR4, PT ;  /* 0x00000004ff007c0c */ /* 0x000fc8000bf05070 */
[----:B------:R-:W-:-:S13]  /*0bb0*/  ISETP.NE.AND.EX P0, PT, RZ, UR5, PT, P0 ;  /* 0x00000005ff007c0c */ /* 0x000fda000bf05300 */
[----:B------:R-:W-:Y:S05]  /*0bc0*/  @!P0 BRA `(.L_x_9) ;  /* 0x00000000001c8947 */ /* 0x000fea0003800000 */
[----:B0-----:R-:W0:Y:S02]  /*0bd0*/  LDC.64 R2, c[0x0][0x5a0] ;  /* 0x00016800ff027b82 */ /* 0x001e240000000a00 */
[----:B0-----:R-:W2:Y:S02]  /*0be0*/  LDG.E.64 R2, desc[UR36][R2.64] ;  /* 0x0000002402027981 */ /* 0x001ea4000c1e1b00 */
[----:B--2---:R-:W-:-:S04]  /*0bf0*/  ISETP.NE.U32.AND P0, PT, R2, RZ, PT ;  /* 0x000000ff0200720c */ /* 0x004fc80003f05070 */
[----:B------:R-:W-:-:S13]  /*0c00*/  ISETP.NE.AND.EX P0, PT, R3, RZ, PT, P0 ;  /* 0x000000ff0300720c */ /* 0x000fda0003f05300 */
[----:B------:R-:W-:Y:S05]  /*0c10*/  @!P0 BRA `(.L_x_9) ;  /* 0x0000000000088947 */ /* 0x000fea0003800000 */
[----:B-1----:R0:W5:Y:S01]  /*0c20*/  LD.E R91, desc[UR36][R2.64] ;  /* 0x00000024025b7980 */ /* 0x002162000c101900 */
[----:B------:R-:W-:Y:S05]  /*0c30*/  BRA `(.L_x_10) ;  /* 0x0000000000247947 */ /* 0x000fea0003800000 */
.L_x_9:
[----:B------:R-:W-:Y:S02]  /*0c40*/  ULDC.64 UR4, c[0x0][0x590] ;  /* 0x0001640000047ab9 */ /* 0x000fe40000000a00 */
[----:B------:R-:W-:-:S04]  /*0c50*/  ISETP.NE.U32.AND P0, PT, RZ, UR4, PT ;  /* 0x00000004ff007c0c */ /* 0x000fc8000bf05070 */
[----:B------:R-:W-:-:S13]  /*0c60*/  ISETP.NE.AND.EX P0, PT, RZ, UR5, PT, P0 ;  /* 0x00000005ff007c0c */ /* 0x000fda000bf05300 */
[----:B------:R-:W-:Y:S05]  /*0c70*/  @!P0 BRA `(.L_x_11) ;  /* 0x00000000000c8947 */ /* 0x000fea0003800000 */
[----:B0-----:R-:W1:Y:S02]  /*0c80*/  LDC.64 R2, c[0x0][0x590] ;  /* 0x00016400ff027b82 */ /* 0x001e640000000a00 */
[----:B-1----:R1:W5:Y:S01]  /*0c90*/  LDG.E R91, desc[UR36][R2.64] ;  /* 0x00000024025b7981 */ /* 0x002362000c1e1900 */
[----:B------:R-:W-:Y:S05]  /*0ca0*/  BRA `(.L_x_10) ;  /* 0x0000000000087947 */ /* 0x000fea0003800000 */
.L_x_11:
[----:B------:R-:W-:Y:S02]  /*0cb0*/  ULDC UR4, c[0x0][0x584] ;  /* 0x0001610000047ab9 */ /* 0x000fe40000000800 */
[----:B-1----:R-:W-:-:S07]  /*0cc0*/  IMAD.U32 R91, RZ, RZ, UR4 ;  /* 0x00000004ff5b7e24 */ /* 0x002fce000f8e00ff */
.L_x_10:
[----:B01----:R-:W0:Y:S01]  /*0cd0*/  LDC R2, c[0x0][0x65c] ;  /* 0x00019700ff027b82 */ /* 0x003e220000000800 */
[----:B------:R-:W-:Y:S01]  /*0ce0*/  ULDC UR6, c[0x0][0x28c] ;  /* 0x0000a30000067ab9 */ /* 0x000fe20000000800 */
[----:B------:R-:W-:Y:S01]  /*0cf0*/  ISETP.NE.AND P0, PT, R10, 0x2, PT ;  /* 0x000000020a00780c */ /* 0x000fe20003f05270 */
[----:B------:R-:W-:Y:S01]  /*0d00*/  UIADD3 UR6, UR6, 0x3f, URZ ;  /* 0x0000003f06067890 */ /* 0x000fe2000fffe03f */
[----:B------:R-:W-:Y:S01]  /*0d10*/  IMAD.U32 R10, RZ, RZ, UR12 ;  /* 0x0000000cff0a7e24 */ /* 0x000fe2000f8e00ff */
[----:B------:R-:W-:Y:S01]  /*0d20*/  UMOV UR38, URZ ;  /* 0x0000003f00267c82 */ /* 0x000fe20008000000 */
[----:B------:R-:W-:Y:S01]  /*0d30*/  UMOV UR39, URZ ;  /* 0x0000003f00277c82 */ /* 0x000fe20008000000 */
[----:B------:R-:W-:Y:S01]  /*0d40*/  USHF.R.S32.HI UR7, URZ, 0x1f, UR6 ;  /* 0x0000001f3f077899 */ /* 0x000fe20008011406 */
[----:B------:R-:W-:-:S03]  /*0d50*/  ULDC.64 UR8, c[0x0][0x650] ;  /* 0x0001940000087ab9 */ /* 0x000fc60000000a00 */
[----:B------:R-:W-:-:S04]  /*0d60*/  ULEA.HI UR7, UR7, UR6, URZ, 0x6 ;  /* 0x0000000607077291 */ /* 0x000fc8000f8f303f */
[----:B------:R-:W-:Y:S01]  /*0d70*/  USHF.R.S32.HI UR40, URZ, 0x6, UR7 ;  /* 0x000000063f287899 */ /* 0x000fe20008011407 */
[----:B0-----:R-:W-:-:S13]  /*0d80*/  ISETP.NE.AND P1, PT, R2, 0x1, PT ;  /* 0x000000010200780c */ /* 0x001fda0003f25270 */
[----:B------:R-:W0:Y:S01]  /*0d90*/  @P1 LDC R17, c[0x0][0x10] ;  /* 0x00000400ff111b82 */ /* 0x000e220000000800 */
[----:B------:R-:W-:Y:S02]  /*0da0*/  @P1 IMAD.MOV.U32 R7, RZ, RZ, RZ ;  /* 0x000000ffff071224 */ /* 0x000fe400078e00ff */
[----:B------:R-:W-:-:S05]  /*0db0*/  @P1 IMAD.MOV.U32 R11, RZ, RZ, RZ ;  /* 0x000000ffff0b1224 */ /* 0x000fca00078e00ff */
[----:B------:R-:W1:Y:S01]  /*0dc0*/  @!P1 LDC R3, c[0x0][0xc] ;  /* 0x00000300ff039b82 */ /* 0x000e620000000800 */
[----:B------:R-:W-:Y:S01]  /*0dd0*/  ULDC UR4, c[0x0][0xc] ;  /* 0x0000030000047ab9 */ /* 0x000fe20000000800 */
[----:B------:R-:W-:Y:S02]  /*0de0*/  ULDC UR5, c[0x0][0x10] ;  /* 0x0000040000057ab9 */ /* 0x000fe40000000800 */
[----:B------:R-:W-:-:S04]  /*0df0*/  UIMAD.WIDE.U32 UR4, UR4, UR5, URZ ;  /* 0x00000005040472a5 */ /* 0x000fc8000f8e003f */
[----:B------:R-:W2:Y:S01]  /*0e00*/  LDC R0, c[0x0][0x14] ;  /* 0x00000500ff007b82 */ /* 0x000ea20000000800 */
[----:B0-----:R-:W-:-:S04]  /*0e10*/  @P1 IMAD.WIDE.U32 R16, R17, UR12, R6 ;  /* 0x0000000c11101c25 */ /* 0x001fc8000f8e0006 */
[----:B------:R-:W-:Y:S02]  /*0e20*/  @P1 IMAD.IADD R17, R17, 0x1, R11 ;  /* 0x0000000111111824 */ /* 0x000fe400078e020b */
[----:B------:R-:W-:Y:S02]  /*0e30*/  IMAD.MOV.U32 R11, RZ, RZ, RZ ;  /* 0x000000ffff0b7224 */ /* 0x000fe400078e00ff */
[----:B-1----:R-:W-:-:S04]  /*0e40*/  @!P1 IMAD.WIDE.U32 R10, R6, R3, R10 ;  /* 0x00000003060a9225 */ /* 0x002fc800078e000a */
[----:B------:R-:W-:Y:S02]  /*0e50*/  @!P1 IMAD.MOV.U32 R16, RZ, RZ, R10 ;  /* 0x000000ffff109224 */ /* 0x000fe400078e000a */
[----:B--2---:R-:W-:-:S04]  /*0e60*/  IMAD.WIDE.U32 R12, R0, UR4, RZ ;  /* 0x00000004000c7c25 */ /* 0x004fc8000f8e00ff */
[----:B------:R-:W-:Y:S01]  /*0e70*/  IMAD R3, R0, UR5, RZ ;  /* 0x0000000500037c24 */ /* 0x000fe2000f8e02ff */
[----:B------:R0:W-:Y:S01]  /*0e80*/  STL.64 [R1], R12 ;  /* 0x0000000c01007387 */ /* 0x0001e20000100a00 */
[----:B------:R-:W-:Y:S02]  /*0e90*/  @!P1 IMAD.MOV.U32 R17, RZ, RZ, R11 ;  /* 0x000000ffff119224 */ /* 0x000fe400078e000b */
[----:B------:R-:W-:Y:S01]  /*0ea0*/  IMAD.IADD R0, R13, 0x1, R3 ;  /* 0x000000010d007824 */ /* 0x000fe200078e0203 */
[----:B------:R-:W-:Y:S06]  /*0eb0*/  @P0 BRA `(.L_x_12) ;  /* 0x0000000000200947 */ /* 0x000fec0003800000 */
[----:B------:R-:W-:Y:S01]  /*0ec0*/  UISETP.GE.U32.AND UP0, UPT, UR40, 0x9, UPT ;  /* 0x000000092800788c */ /* 0x000fe2000bf06070 */
[----:B------:R-:W-:Y:S01]  /*0ed0*/  IADD3 R16, P0, R16, R12, RZ ;  /* 0x0000000c10107210 */ /* 0x000fe20007f1e0ff */
[----:B------:R-:W-:Y:S01]  /*0ee0*/  UIMAD.WIDE.U32 UR4, UR40, 0x38e38e39, URZ ;  /* 0x38e38e39280478a5 */ /* 0x000fe2000f8e003f */
[----:B------:R-:W-:-:S03]  /*0ef0*/  UMOV UR39, URZ ;  /* 0x0000003f00277c82 */ /* 0x000fc60008000000 */
[----:B------:R-:W-:Y:S01]  /*0f00*/  USHF.R.U32.HI UR4, URZ, 0x1, UR5 ;  /* 0x000000013f047899 */ /* 0x000fe20008011605 */
[----:B------:R-:W-:-:S03]  /*0f10*/  IMAD.X R17, R0, 0x1, R17, P0 ;  /* 0x0000000100117824 */ /* 0x000fc600000e0611 */
[----:B------:R-:W-:Y:S02]  /*0f20*/  UIMAD UR38, UR4, -0x9, UR40 ;  /* 0xfffffff7042678a4 */ /* 0x000fe4000f8e0228 */
[----:B------:R-:W-:-:S12]  /*0f30*/  @UP0 ULOP3.LUT UR39, UR4, 0x1, URZ, 0xc0, !UPT ;  /* 0x0000000104270892 */ /* 0x000fd8000f8ec03f */
.L_x_12:
[----:B------:R-:W-:Y:S01]  /*0f40*/  ISETP.GE.U32.AND P0, PT, R16, UR8, PT ;  /* 0x0000000810007c0c */ /* 0x000fe2000bf06070 */
[----:B------:R-:W-:Y:S01]  /*0f50*/  IMAD.MOV.U32 R22, RZ, RZ, -0x1 ;  /* 0xffffffffff167424 */ /* 0x000fe200078e00ff */
[----:B------:R-:W-:Y:S01]  /*0f60*/  PRMT R3, RZ, 0x7610, R3 ;  /* 0x00007610ff037816 */ /* 0x000fe20000000003 */
[----:B------:R-:W-:Y:S01]  /*0f70*/  IMAD.MOV.U32 R18, RZ, RZ, -0x1 ;  /* 0xffffffffff127424 */ /* 0x000fe200078e00ff */
[----:B------:R-:W-:Y:S01]  /*0f80*/  ISETP.GE.U32.AND.EX P0, PT, R17, UR9, PT, P0 ;  /* 0x0000000911007c0c */ /* 0x000fe2000bf06100 */
[----:B------:R-:W-:-:S12]  /*0f90*/  IMAD.MOV.U32 R19, RZ, RZ, -0x1 ;  /* 0xffffffffff137424 */ /* 0x000fd800078e00ff */
[----:B------:R-:W-:Y:S05]  /*0fa0*/  @P0 BRA `(.L_x_13) ;  /* 0x0000000400280947 */ /* 0x000fea0003800000 */
[----:B------:R-:W1:Y:S01]  /*0fb0*/  LDC.64 R26, c[0x0][0x628] ;  /* 0x00018a00ff1a7b82 */ /* 0x000e620000000a00 */
[----:B------:R-:W-:Y:S02]  /*0fc0*/  IMAD.MOV.U32 R10, RZ, RZ, R16 ;  /* 0x000000ffff0a7224 */ /* 0x000fe400078e0010 */
[----:B------:R-:W-:-:S05]  /*0fd0*/  IMAD.MOV.U32 R11, RZ, RZ, R17 ;  /* 0x000000ffff0b7224 */ /* 0x000fca00078e0011 */
[----:B------:R-:W2:Y:S08]  /*0fe0*/  LDC R18, c[0x0][0x630] ;  /* 0x00018c00ff127b82 */ /* 0x000eb00000000800 */
[----:B------:R-:W3:Y:S01]  /*0ff0*/  LDC.64 R28, c[0x0][0x620] ;  /* 0x00018800ff1c7b82 */ /* 0x000ee20000000a00 */
[----:B-1----:R-:W-:-:S04]  /*1000*/  ISETP.NE.U32.AND P0, PT, R26, RZ, PT ;  /* 0x000000ff1a00720c */ /* 0x002fc80003f05070 */
[----:B------:R-:W-:-:S13]  /*1010*/  ISETP.NE.AND.EX P0, PT, R27, RZ, PT, P0 ;  /* 0x000000ff1b00720c */ /* 0x000fda0003f05300 */
[----:B--23--:R-:W-:Y:S05]  /*1020*/  @!P0 BRA `(.L_x_14) ;  /* 0x0000000000288947 */ /* 0x00cfea0003800000 */
[----:B------:R-:W1:Y:S02]  /*1030*/  LDC R3, c[0x0][0x634] ;  /* 0x00018d00ff037b82 */ /* 0x000e640000000800 */
[----:B-1----:R-:W-:-:S05]  /*1040*/  IADD3 R3, P0, R16, R3, RZ ;  /* 0x0000000310037210 */ /* 0x002fca0007f1e0ff */
[----:B------:R-:W-:-:S04]  /*1050*/  IMAD.X R19, RZ, RZ, R17, P0 ;  /* 0x000000ffff137224 */ /* 0x000fc800000e0611 */
[----:B------:R-:W-:-:S04]  /*1060*/  IMAD.WIDE.U32 R10, R19, R26, RZ ;  /* 0x0000001a130a7225 */ /* 0x000fc800078e00ff */
[----:B0-----:R-:W-:-:S04]  /*1070*/  IMAD.WIDE.U32 R12, P0, R3, R27, R10 ;  /* 0x0000001b030c7225 */ /* 0x001fc8000780000a */
[----:B------:R-:W-:-:S04]  /*1080*/  IMAD.WIDE.U32 R10, R3, R26, RZ ;  /* 0x0000001a030a7225 */ /* 0x000fc800078e00ff */
[----:B------:R-:W-:Y:S01]  /*1090*/  IMAD.X R15, RZ, RZ, RZ, P0 ;  /* 0x000000ffff0f7224 */ /* 0x000fe200000e06ff */
[----:B------:R-:W-:Y:S01]  /*10a0*/  IADD3 RZ, P0, R11, R12, RZ ;  /* 0x0000000c0bff7210 */ /* 0x000fe20007f1e0ff */
[----:B------:R-:W-:-:S04]  /*10b0*/  IMAD.MOV.U32 R14, RZ, RZ, R13 ;  /* 0x000000ffff0e7224 */ /* 0x000fc800078e000d */
[----:B------:R-:W-:-:S08]  /*10c0*/  IMAD.WIDE.U32.X R10, R19, R27, R14, P0 ;  /* 0x0000001b130a7225 */ /* 0x000fd000000e040e */
.L_x_14:
[----:B------:R-:W1:Y:S01]  /*10d0*/  LDC.64 R32, c[0x0][0x640] ;  /* 0x00019000ff207b82 */ /* 0x000e620000000a00 */
[-CC-:B------:R-:W-:Y:S02]  /*10e0*/  SHF.R.U64 R30, R10, R18.reuse, R11.reuse ;  /* 0x000000120a1e7219 */ /* 0x180fe4000000120b */
[----:B------:R-:W-:Y:S02]  /*10f0*/  SHF.R.U32.HI R3, RZ, R18, R11 ;  /* 0x00000012ff037219 */ /* 0x000fe4000001160b */
[----:B0-----:R-:W-:-:S03]  /*1100*/  IADD3 R13, P0, RZ, -R30, RZ ;  /* 0x8000001eff0d7210 */ /* 0x001fc60007f1e0ff */
[----:B------:R-:W0:Y:S02]  /*1110*/  LDC R14, c[0x0][0x618] ;  /* 0x00018600ff0e7b82 */ /* 0x000e240000000800 */
[----:B------:R-:W-:Y:S02]  /*1120*/  IMAD.X R3, RZ, RZ, ~R3, P0 ;  /* 0x000000ffff037224 */ /* 0x000fe400000e0e03 */
[----:B------:R-:W-:-:S04]  /*1130*/  IMAD.WIDE.U32 R10, R13, R28, R16 ;  /* 0x0000001c0d0a7225 */ /* 0x000fc800078e0010 */
[----:B------:R-:W2:Y:S01]  /*1140*/  LDC R15, c[0x0][0x608] ;  /* 0x00018200ff0f7b82 */ /* 0x000ea20000000800 */
[----:B------:R-:W-:Y:S02]  /*1150*/  IMAD R12, R3, R28, RZ ;  /* 0x0000001c030c7224 */ /* 0x000fe400078e02ff */
[----:B------:R-:W-:Y:S02]  /*1160*/  IMAD.MOV.U32 R28, RZ, RZ, 0x1 ;  /* 0x00000001ff1c7424 */ /* 0x000fe400078e00ff */
[----:B------:R-:W-:Y:S02]  /*1170*/  IMAD R3, R13, R29, R12 ;  /* 0x0000001d0d037224 */ /* 0x000fe400078e020c */
[----:B------:R-:W-:Y:S01]  /*1180*/  IMAD.MOV.U32 R12, RZ, RZ, -0x1 ;  /* 0xffffffffff0c7424 */ /* 0x000fe200078e00ff */
[----:B------:R-:W3:Y:S01]  /*1190*/  LDC R31, c[0x0][0x658] ;  /* 0x00019600ff1f7b82 */ /* 0x000ee20000000800 */
[----:B------:R-:W-:Y:S01]  /*11a0*/  IMAD.IADD R3, R11, 0x1, R3 ;  /* 0x000000010b037824 */ /* 0x000fe200078e0203 */
[----:B-1----:R-:W-:-:S04]  /*11b0*/  ISETP.NE.U32.AND P0, PT, R32, RZ, PT ;  /* 0x000000ff2000720c */ /* 0x002fc80003f05070 */
[----:B------:R-:W-:Y:S02]  /*11c0*/  ISETP.NE.AND.EX P0, PT, R33, RZ, PT, P0 ;  /* 0x000000ff2100720c */ /* 0x000fe40003f05300 */
[----:B------:R-:W1:Y:S01]  /*11d0*/  LDC R24, c[0x0][0x600] ;  /* 0x00018000ff187b82 */ /* 0x000e620000000800 */
[-CC-:B0-----:R-:W-:Y:S02]  /*11e0*/  SHF.R.U64 R27, R10, R14.reuse, R3.reuse ;  /* 0x0000000e0a1b7219 */ /* 0x181fe40000001203 */
[----:B------:R-:W-:-:S05]  /*11f0*/  SHF.R.U32.HI R10, RZ, R14, R3 ;  /* 0x0000000eff0a7219 */ /* 0x000fca0000011603 */
[----:B------:R-:W0:Y:S01]  /*1200*/  LDC R22, c[0x0][0x648] ;  /* 0x00019200ff167b82 */ /* 0x000e220000000800 */
[-CC-:B--2---:R-:W-:Y:S02]  /*1210*/  SHF.R.U64 R35, R27, R15.reuse, R10.reuse ;  /* 0x0000000f1b237219 */ /* 0x184fe4000000120a */
[----:B------:R-:W-:-:S05]  /*1220*/  SHF.R.U32.HI R10, RZ, R15, R10 ;  /* 0x0000000fff0a7219 */ /* 0x000fca000001160a */
[----:B------:R-:W2:Y:S01]  /*1230*/  LDC R26, c[0x0][0x638] ;  /* 0x00018e00ff1a7b82 */ /* 0x000ea20000000800 */
[-CC-:B---3--:R-:W-:Y:S02]  /*1240*/  SHF.R.U64 R34, R35, R31.reuse, R10.reuse ;  /* 0x0000001f23227219 */ /* 0x188fe4000000120a */
[-C--:B------:R-:W-:Y:S02]  /*1250*/  SHF.L.U32 R3, R12, R31.reuse, RZ ;  /* 0x0000001f0c037219 */ /* 0x080fe400000006ff */
[----:B------:R-:W-:Y:S01]  /*1260*/  SHF.R.U32.HI R11, RZ, R31, R10 ;  /* 0x0000001fff0b7219 */ /* 0x000fe2000001160a */
[----:B------:R-:W-:Y:S01]  /*1270*/  IMAD.MOV.U32 R10, RZ, RZ, R34 ;  /* 0x000000ffff0a7224 */ /* 0x000fe200078e0022 */
[----:B------:R-:W-:Y:S01]  /*1280*/  LOP3.LUT R18, RZ, R3, RZ, 0x33, !PT ;  /* 0x00000003ff127212 */ /* 0x000fe200078e33ff */
[----:B------:R-:W3:Y:S01]  /*1290*/  LDC R29, c[0x0][0x610] ;  /* 0x00018400ff1d7b82 */ /* 0x000ee20000000800 */
[----:B------:R-:W-:Y:S05]  /*12a0*/  @!P0 BRA `(.L_x_15) ;  /* 0x0000000000288947 */ /* 0x000fea0003800000 */
[----:B------:R-:W4:Y:S02]  /*12b0*/  LDC R3, c[0x0][0x64c] ;  /* 0x00019300ff037b82 */ /* 0x000f240000000800 */
[----:B----4-:R-:W-:-:S05]  /*12c0*/  IADD3 R3, P0, R34, R3, RZ ;  /* 0x0000000322037210 */ /* 0x010fca0007f1e0ff */
[----:B------:R-:W-:-:S04]  /*12d0*/  IMAD.X R19, RZ, RZ, R11, P0 ;  /* 0x000000ffff137224 */ /* 0x000fc800000e060b */
[----:B------:R-:W-:-:S04]  /*12e0*/  IMAD.WIDE.U32 R10, R19, R32, RZ ;  /* 0x00000020130a7225 */ /* 0x000fc800078e00ff */
[----:B------:R-:W-:-:S04]  /*12f0*/  IMAD.WIDE.U32 R12, P0, R3, R33, R10 ;  /* 0x00000021030c7225 */ /* 0x000fc8000780000a */
[----:B------:R-:W-:-:S04]  /*1300*/  IMAD.WIDE.U32 R10, R3, R32, RZ ;  /* 0x00000020030a7225 */ /* 0x000fc800078e00ff */
[----:B------:R-:W-:Y:S01]  /*1310*/  IMAD.X R15, RZ, RZ, RZ, P0 ;  /* 0x000000ffff0f7224 */ /* 0x000fe200000e06ff */
[----:B------:R-:W-:Y:S01]  /*1320*/  IADD3 RZ, P0, R11, R12, RZ ;  /* 0x0000000c0bff7210 */ /* 0x000fe20007f1e0ff */
[----:B------:R-:W-:-:S04]  /*1330*/  IMAD.MOV.U32 R14, RZ, RZ, R13 ;  /* 0x000000ffff0e7224 */ /* 0x000fc800078e000d */
[----:B------:R-:W-:-:S08]  /*1340*/  IMAD.WIDE.U32.X R10, R19, R33, R14, P0 ;  /* 0x00000021130a7225 */ /* 0x000fd000000e040e */
.L_x_15:
[----:B0-----:R-:W-:Y:S01]  /*1350*/  SHF.R.U64 R7, R10, R22, R11 ;  /* 0x000000160a077219 */ /* 0x001fe2000000120b */
[----:B-1----:R-:W-:Y:S01]  /*1360*/  VIADD R10, R24, 0xffffffff ;  /* 0xffffffff180a7836 */ /* 0x002fe20000000000 */
[----:B------:R-:W-:Y:S01]  /*1370*/  SHF.L.U32 R3, R28, R31, RZ ;  /* 0x0000001f1c037219 */ /* 0x000fe200000006ff */
[----:B------:R-:W-:Y:S01]  /*1380*/  @P1 IMAD R21, R25, R20, R6 ;  /* 0x0000001419151224 */ /* 0x000fe200078e0206 */
[----:B------:R-:W-:Y:S01]  /*1390*/  LOP3.LUT R18, R35, R18, RZ, 0xc0, !PT ;  /* 0x0000001223127212 */ /* 0x000fe200078ec0ff */
[----:B------:R-:W-:Y:S02]  /*13a0*/  IMAD.MOV R11, RZ, RZ, -R7 ;  /* 0x000000ffff0b7224 */ /* 0x000fe400078e0a07 */
[----:B------:R-:W-:Y:S02]  /*13b0*/  IMAD.MOV.U32 R6, RZ, RZ, 0x1 ;  /* 0x00000001ff067424 */ /* 0x000fe400078e00ff */
[----:B------:R-:W-:Y:S01]  /*13c0*/  IMAD R18, R3, R7, R18 ;  /* 0x0000000703127224 */ /* 0x000fe200078e0212 */
[----:B------:R-:W-:Y:S01]  /*13d0*/  LOP3.LUT R7, R27, R10, RZ, 0xc0, !PT ;  /* 0x0000000a1b077212 */ /* 0x000fe200078ec0ff */
[----:B--2---:R-:W-:-:S02]  /*13e0*/  IMAD R3, R11, R26, R34 ;  /* 0x0000001a0b037224 */ /* 0x004fc400078e0222 */
[----:B---3--:R-:W-:Y:S02]  /*13f0*/  IMAD R22, R18, R29, R21 ;  /* 0x0000001d12167224 */ /* 0x008fe400078e0215 */
[----:B------:R-:W-:Y:S01]  /*1400*/  IMAD R7, R3, R24, R7 ;  /* 0x0000001803077224 */ /* 0x000fe200078e0207 */
[----:B------:R-:W-:Y:S01]  /*1410*/  PRMT R3, R6, 0x7610, R3 ;  /* 0x0000761006037816 */ /* 0x000fe20000000003 */
[----:B------:R-:W-:-:S03]  /*1420*/  IMAD.MOV.U32 R19, RZ, RZ, R30 ;  /* 0x000000ffff137224 */ /* 0x000fc600078e001e */
[----:B------:R-:W-:Y:S02]  /*1430*/  SEL R18, R7, R22, !P1 ;  /* 0x0000001607127207 */ /* 0x000fe40004800000 */
[----:B------:R-:W-:-:S07]  /*1440*/  SEL R22, R22, R7, !P1 ;  /* 0x0000000716167207 */ /* 0x000fce0004800000 */
.L_x_13:
[----:B------:R-:W-:Y:S05]  /*1450*/  @!P2 BRA `(.L_x_16) ;  /* 0x00000000000ca947 */ /* 0x000fea0003800000 */
[----:B------:R-:W-:Y:S01]  /*1460*/  UCGABAR_WAIT ;  /* 0x0000000000007dc7 */ /* 0x000fe20008000000 */
[----:B------:R-:W-:Y:S01]  /*1470*/  CCTL.IVALL ;  /* 0x00000000ff00798f */ /* 0x000fe20002000000 */
[----:B------:R-:W-:Y:S05]  /*1480*/  BRA `(.L_x_17) ;  /* 0x0000000000047947 */ /* 0x000fea0003800000 */
.L_x_16:
[----:B------:R-:W-:Y:S06]  /*1490*/  BAR.SYNC.DEFER_BLOCKING 0x0 ;  /* 0x0000000000007b1d */ /* 0x000fec0000010000 */
.L_x_17:
[----:B------:R-:W-:Y:S05]  /*14a0*/  @!P4 BRA `(.L_x_18) ;  /* 0x000000540080c947 */ /* 0x000fea0003800000 */
[----:B------:R-:W-:-:S13]  /*14b0*/  ISETP.GT.U32.AND P0, PT, R36, 0x1, PT ;  /* 0x000000012400780c */ /* 0x000fda0003f04070 */
[----:B------:R-:W-:Y:S05]  /*14c0*/  @P0 EXIT ;  /* 0x000000000000094d */ /* 0x000fea0003800000 */
.L_x_19:
[----:B------:R-:W-:-:S08]  /*14d0*/  NOP ;  /* 0x0000000000007918 */ /* 0x000fd00000000000 */
[----:B------:R-:W1:Y:S02]  /*14e0*/  USETMAXREG.TRY_ALLOC.CTAPOOL UP0, 0xe8 ;  /* 0x000000e8000079c8 */ /* 0x000e640008000600 */
[----:B-1----:R-:W-:-:S13]  /*14f0*/  PLOP3.LUT P0, PT, PT, PT, UP0, 0x80, 0x0 ;  /* 0x000000000000781c */ /* 0x002fda0003f0f008 */
[----:B------:R-:W-:Y:S05]  /*1500*/  @!P0 BRA `(.L_x_19) ;  /* 0xfffffffc00f08947 */ /* 0x000fea000383ffff */
[----:B------:R-:W-:-:S13]  /*1510*/  LOP3.LUT P0, RZ, R3, 0xff, RZ, 0xc0, !PT ;  /* 0x000000ff03ff7812 */ /* 0x000fda000780c0ff */
[----:B------:R-:W-:Y:S05]  /*1520*/  @!P0 EXIT ;  /* 0x000000000000894d */ /* 0x000fea0003800000 */
[----:B------:R-:W2:Y:S01]  /*1530*/  LDL.64 R10, [R1] ;  /* 0x00000000010a7983 */ /* 0x000ea20000100a00 */
[CC--:B------:R-:W-:Y:S01]  /*1540*/  LEA.HI R3, R8.reuse, R5.reuse, RZ, 0x2 ;  /* 0x0000000508037211 */ /* 0x0c0fe200078f10ff */
[----:B------:R-:W1:Y:S01]  /*1550*/  S2UR UR4, SR_CgaCtaId ;  /* 0x00000000000479c3 */ /* 0x000e620000008800 */
[----:B------:R-:W-:Y:S01]  /*1560*/  LEA.HI R8, R8, R5, RZ, 0x5 ;  /* 0x0000000508087211 */ /* 0x000fe200078f28ff */
[----:B------:R-:W-:Y:S01]  /*1570*/  UISETP.LT.AND UP0, UPT, UR40, 0x1, UPT ;  /* 0x000000012800788c */ /* 0x000fe2000bf01270 */
[--C-:B------:R-:W-:Y:S01]  /*1580*/  SHF.R.S32.HI R92, RZ, 0x2, R3.reuse ;  /* 0x00000002ff5c7819 */ /* 0x100fe20000011403 */
[----:B------:R-:W-:Y:S01]  /*1590*/  UIADD3 UR5, UR43, -0x1, URZ ;  /* 0xffffffff2b057890 */ /* 0x000fe2000fffe03f */
[----:B------:R-:W-:Y:S01]  /*15a0*/  SHF.R.S32.HI R7, RZ, 0x1f, R3 ;  /* 0x0000001fff077819 */ /* 0x000fe20000011403 */
[----:B------:R-:W-:Y:S01]  /*15b0*/  USEL UR42, UR40, 0x1, UP0 ;  /* 0x00000001282a7887 */ /* 0x000fe20008000000 */
[----:B------:R-:W-:Y:S01]  /*15c0*/  LOP3.LUT R4, R3, 0xfffffffc, RZ, 0xc0, !PT ;  /* 0xfffffffc03047812 */ /* 0x000fe200078ec0ff */
[----:B------:R-:W3:Y:S01]  /*15d0*/  LDC R98, c[0x0][0x658] ;  /* 0x00019600ff627b82 */ /* 0x000ee20000000800 */
[----:B------:R-:W-:Y:S01]  /*15e0*/  LEA.HI R7, R7, R92, RZ, 0x3 ;  /* 0x0000005c07077211 */ /* 0x000fe200078f18ff */
[----:B------:R-:W-:Y:S01]  /*15f0*/  UMOV UR41, 0x400 ;  /* 0x0000040000297882 */ /* 0x000fe20000000000 */
[----:B------:R-:W-:Y:S01]  /*1600*/  SHF.R.S32.HI R3, RZ, 0x5, R8 ;  /* 0x00000005ff037819 */ /* 0x000fe20000011408 */
[----:B------:R-:W-:Y:S01]  /*1610*/  UISETP.NE.AND UP0, UPT, UR5, URZ, UPT ;  /* 0x0000003f0500728c */ /* 0x000fe2000bf05270 */
[----:B------:R-:W-:Y:S01]  /*1620*/  LOP3.LUT R7, R7, 0xfffffff8, RZ, 0xc0, !PT ;  /* 0xfffffff807077812 */ /* 0x000fe200078ec0ff */
[----:B------:R-:W-:Y:S01]  /*1630*/  IMAD.IADD R4, R5, 0x1, -R4 ;  /* 0x0000000105047824 */ /* 0x000fe200078e0a04 */
[----:B------:R-:W-:Y:S01]  /*1640*/  ULDC UR6, c[0x0][0x284] ;  /* 0x0000a10000067ab9 */ /* 0x000fe20000000800 */
[----:B------:R-:W4:Y:S01]  /*1650*/  LDC.64 R96, c[0x0][0x5c8] ;  /* 0x00017200ff607b82 */ /* 0x000f220000000a00 */
[----:B------:R-:W-:Y:S01]  /*1660*/  IMAD.MOV.U32 R5, RZ, RZ, 0x1 ;  /* 0x00000001ff057424 */ /* 0x000fe200078e00ff */
[----:B------:R-:W-:Y:S01]  /*1670*/  LOP3.LUT R104, R23, 0x1, RZ, 0xfc, !PT ;  /* 0x0000000117687812 */ /* 0x000fe200078efcff */
[----:B------:R-:W-:Y:S01]  /*1680*/  IMAD.IADD R92, R92, 0x1, -R7 ;  /* 0x000000015c5c7824 */ /* 0x000fe200078e0a07 */
[----:B------:R-:W-:Y:S01]  /*1690*/  USHF.L.U32 UR45, UR40, 0x1, URZ ;  /* 0x00000001282d7899 */ /* 0x000fe2000800063f */
[----:B------:R-:W-:Y:S01]  /*16a0*/  IMAD.SHL.U32 R94, R4, 0x2, RZ ;  /* 0x00000002045e7824 */ /* 0x000fe200078e00ff */
[----:B------:R-:W-:Y:S01]  /*16b0*/  UIADD3 UR42, -UR42, UR40, URZ ;  /* 0x000000282a2a7290 */ /* 0x000fe2000fffe13f */
[--C-:B------:R-:W-:Y:S01]  /*16c0*/  IMAD R103, R3, -0x10, -R92.reuse ;  /* 0xfffffff003677824 */ /* 0x100fe200078e0a5c */
[----:B------:R-:W0:Y:S01]  /*16d0*/  LDC R99, c[0x0][0x288] ;  /* 0x0000a200ff637b82 */ /* 0x000e220000000800 */
[----:B------:R-:W-:Y:S01]  /*16e0*/  SHF.R.S32.HI R93, RZ, 0x1f, R92 ;  /* 0x0000001fff5d7819 */ /* 0x000fe2000001145c */
[----:B-1----:R-:W-:Y:S01]  /*16f0*/  ULEA UR41, UR4, UR41, 0x18 ;  /* 0x0000002904297291 */ /* 0x002fe2000f8ec03f */
[----:B------:R-:W-:Y:S01]  /*1700*/  SHF.R.S32.HI R95, RZ, 0x1f, R94 ;  /* 0x0000001fff5f7819 */ /* 0x000fe2000001145e */
[----:B------:R-:W-:Y:S01]  /*1710*/  USHF.L.U32 UR4, UR5, 0x3, URZ ;  /* 0x0000000305047899 */ /* 0x000fe2000800063f */
[----:B------:R-:W-:Y:S01]  /*1720*/  VIADD R103, R103, UR6 ;  /* 0x0000000667677c36 */ /* 0x000fe20008000000 */
[----:B------:R-:W-:Y:S01]  /*1730*/  USEL UR5, URZ, 0x1, UP0 ;  /* 0x000000013f057887 */ /* 0x000fe20008000000 */
[----:B------:R-:W-:Y:S01]  /*1740*/  IMAD.WIDE R92, R3, 0x10, R92 ;  /* 0x00000010035c7825 */ /* 0x000fe200078e025c */
[----:B------:R-:W1:Y:S01]  /*1750*/  LDC R101, c[0x0][0x600] ;  /* 0x00018000ff657b82 */ /* 0x000e620000000800 */
[----:B------:R-:W-:-:S02]  /*1760*/  UIADD3 UR46, UR41, 0xa0, URZ ;  /* 0x000000a0292e7890 */ /* 0x000fc4000fffe03f */
[----:B------:R-:W-:Y:S01]  /*1770*/  IMAD.MOV.U32 R3, RZ, RZ, -0x1 ;  /* 0xffffffffff037424 */ /* 0x000fe200078e00ff */
[----:B------:R-:W-:Y:S01]  /*1780*/  ULOP3.LUT UR4, UR4, 0x8, URZ, 0xc0, !UPT ;  /* 0x0000000804047892 */ /* 0x000fe2000f8ec03f */
[----:B------:R-:W-:Y:S01]  /*1790*/  IMAD.U32 R105, RZ, RZ, UR5 ;  /* 0x00000005ff697e24 */ /* 0x000fe2000f8e00ff */
[----:B------:R-:W-:Y:S02]  /*17a0*/  ULEA UR43, UR43, UR46, 0x3 ;  /* 0x0000002e2b2b7291 */ /* 0x000fe4000f8e183f */
[-C--:B---3--:R-:W-:Y:S01]  /*17b0*/  SHF.L.U32 R3, R3, R98.reuse, RZ ;  /* 0x0000006203037219 */ /* 0x088fe200000006ff */
[----:B------:R-:W-:Y:S01]  /*17c0*/  ULOP3.LUT UR47, UR4, 0x8, URZ, 0x3c, !UPT ;  /* 0x00000008042f7892 */ /* 0x000fe2000f8e3c3f */
[C---:B----4-:R-:W-:Y:S01]  /*17d0*/  SHF.L.U64.HI R97, R96.reuse, 0x3, R97 ;  /* 0x0000000360617819 */ /* 0x050fe20000010261 */
[----:B------:R-:W-:Y:S01]  /*17e0*/  IMAD.SHL.U32 R96, R96, 0x8, RZ ;  /* 0x0000000860607824 */ /* 0x000fe200078e00ff */
[----:B------:R-:W-:Y:S01]  /*17f0*/  SHF.L.U32 R98, R5, R98, RZ ;  /* 0x0000006205627219 */ /* 0x000fe200000006ff */
[----:B------:R-:W-:Y:S01]  /*1800*/  ULOP3.LUT UR44, UR4, 0x18, URZ, 0x3c, !UPT ;  /* 0x00000018042c7892 */ /* 0x000fe2000f8e3c3f */
[----:B------:R-:W-:Y:S01]  /*1810*/  LOP3.LUT R102, RZ, R3, RZ, 0x33, !PT ;  /* 0x00000003ff667212 */ /* 0x000fe200078e33ff */
[----:B0-----:R-:W-:-:S02]  /*1820*/  IMAD R99, R4, -0x2, R99 ;  /* 0xfffffffe04637824 */ /* 0x001fc400078e0263 */
[----:B-1----:R-:W-:Y:S01]  /*1830*/  VIADD R101, R101, 0xffffffff ;  /* 0xffffffff65657836 */ /* 0x002fe20000000000 */
[----:B--2---:R-:W-:-:S07]  /*1840*/  SHF.L.U64.HI R100, R10, 0x1, R0 ;  /* 0x000000010a647819 */ /* 0x004fce0000010200 */
.L_x_167:
[----:B------:R-:W-:-:S04]  /*1850*/  SHF.L.U32 R0, R105, 0x1f, RZ ;  /* 0x0000001f69007819 */ /* 0x000fc800000006ff */
[----:B------:R-:W0:Y:S02]  /*1860*/  SYNCS.PHASECHK.TRANS64.TRYWAIT P0, [UR43+-0x8], R0 ;  /* 0xfffff800ff0075a7 */ /* 0x000e24000800016b */
[----:B01-34-:R-:W-:Y:S05]  /*1870*/  @!P0 BRA `(.L_x_20) ;  /* 0x0000006400448947 */ /* 0x01bfea0003800000 */
.L_x_194:
[----:B------:R-:W-:Y:S02]  /*1880*/  ULDC UR4, c[0x0][0x28c] ;  /* 0x0000a30000047ab9 */ /* 0x000fe40000000800 */
[----:B------:R-:W-:-:S13]  /*1890*/  ISETP.LT.AND P0, PT, RZ, UR4, PT ;  /* 0x00000004ff007c0c */ /* 0x000fda000bf01270 */
[----:B------:R-:W-:Y:S05]  /*18a0*/  @P0 BRA `(.L_x_21) ;  /* 0x0000000000400947 */ /* 0x000fea0003800000 */
[----:B0-----:R-:W-:Y:S01]  /*18b0*/  MOV R0, 0x0 ;  /* 0x0000000000007802 */ /* 0x001fe20000000f00 */
[----:B------:R-:W-:Y:S01]  /*18c0*/  ULDC.64 UR4, c[0x4][0x68] ;  /* 0x01001a0000047ab9 */ /* 0x000fe20000000a00 */
[----:B------:R-:W-:Y:S01]  /*18d0*/  ULDC.64 UR6, c[0x4][0x8] ;  /* 0x0100020000067ab9 */ /* 0x000fe20000000a00 */
[----:B------:R-:W-:Y:S01]  /*18e0*/  IMAD.U32 R4, RZ, RZ, UR4 ;  /* 0x00000004ff047e24 */ /* 0x000fe2000f8e00ff */
[----:B------:R0:W1:Y:S01]  /*18f0*/  LDC.64 R14, c[0x4][R0] ;  /* 0x01000000000e7b82 */ /* 0x0000620000000a00 */
[----:B------:R-:W-:Y:S01]  /*1900*/  IMAD.U32 R5, RZ, RZ, UR5 ;  /* 0x00000005ff057e24 */ /* 0x000fe2000f8e00ff */
[----:B------:R-:W-:Y:S01]  /*1910*/  ULDC.64 UR4, c[0x4][0x70] ;  /* 0x01001c0000047ab9 */ /* 0x000fe20000000a00 */
[----:B------:R-:W-:Y:S02]  /*1920*/  IMAD.U32 R10, RZ, RZ, UR6 ;  /* 0x00000006ff0a7e24 */ /* 0x000fe4000f8e00ff */
[----:B------:R-:W-:Y:S02]  /*1930*/  IMAD.U32 R6, RZ, RZ, UR4 ;  /* 0x00000004ff067e24 */ /* 0x000fe4000f8e00ff */
[----:B------:R-:W-:-:S02]  /*1940*/  IMAD.U32 R7, RZ, RZ, UR5 ;  /* 0x00000005ff077e24 */ /* 0x000fc4000f8e00ff */
[----:B------:R-:W-:Y:S02]  /*1950*/  IMAD.U32 R11, RZ, RZ, UR7 ;  /* 0x00000007ff0b7e24 */ /* 0x000fe4000f8e00ff */
[----:B------:R-:W-:Y:S02]  /*1960*/  IMAD.MOV.U32 R8, RZ, RZ, 0x1e1 ;  /* 0x000001e1ff087424 */ /* 0x000fe400078e00ff */
[----:B------:R-:W-:Y:S02]  /*1970*/  IMAD.MOV.U32 R12, RZ, RZ, 0x1 ;  /* 0x00000001ff0c7424 */ /* 0x000fe400078e00ff */
[----:B0-----:R-:W-:-:S07]  /*1980*/  IMAD.MOV.U32 R13, RZ, RZ, RZ ;  /* 0x000000ffff0d7224 */ /* 0x001fce00078e00ff */
[----:B------:R-:W-:-:S07]  /*1990*/  LEPC R20, `(.L_x_21) ;  /* 0x000000001014794e */ /* 0x000fce0000000000 */
[----:B-1---5:R-:W-:Y:S05]  /*19a0*/  CALL.ABS.NOINC R14 ;  /* 0x000000000e007343 */ /* 0x022fea0003c00000 */
.L_x_21:
[----:B------:R-:W-:-:S13]  /*19b0*/  ISETP.NE.AND P0, PT, R104, 0x3, PT ;  /* 0x000000036800780c */ /* 0x000fda0003f05270 */
[----:B------:R-:W-:Y:S05]  /*19c0*/  @!P0 BRA `(.L_x_22) ;  /* 0x0000000000048947 */ /* 0x000fea0003800000 */
[----:B------:R-:W-:Y:S01]  /*19d0*/  BPT.TRAP 0x1 ;  /* 0x000000040000795c */ /* 0x000fe20000300000 */
.L_x_22:
[----:B0-----:R-:W-:Y:S02]  /*19e0*/  IMAD.U32 R3, RZ, RZ, UR38 ;  /* 0x00000026ff037e24 */ /* 0x001fe4000f8e00ff */
[----:B------:R-:W-:-:S03]  /*19f0*/  IMAD.U32 R0, RZ, RZ, UR39 ;  /* 0x00000027ff007e24 */ /* 0x000fc6000f8e00ff */
[----:B------:R-:W-:Y:S02]  /*1a00*/  LEA R3, R3, UR41, 0x3 ;  /* 0x0000002903037c11 */ /* 0x000fe4000f8e18ff */
[----:B------:R-:W-:-:S04]  /*1a10*/  SHF.L.U32 R0, R0, 0x1f, RZ ;  /* 0x0000001f00007819 */ /* 0x000fc800000006ff */
[----:B------:R0:W1:Y:S01]  /*1a20*/  SYNCS.PHASECHK.TRANS64.TRYWAIT P1, [R3+URZ], R0 ;  /* 0x00000000030075a7 */ /* 0x000062000802017f */
[----:B------:R-:W-:Y:S05]  /*1a30*/  @!P0 BRA `(.L_x_23) ;  /* 0x0000000000048947 */ /* 0x000fea0003800000 */
[----:B------:R-:W-:Y:S01]  /*1a40*/  BPT.TRAP 0x1 ;  /* 0x000000040000795c */ /* 0x000fe20000300000 */
.L_x_23:
[----:B------:R-:W-:-:S05]  /*1a50*/  IMAD.U32 R4, RZ, RZ, UR42 ;  /* 0x0000002aff047e24 */ /* 0x000fca000f8e00ff */
[----:B------:R-:W-:Y:S01]  /*1a60*/  ISETP.GE.AND P2, PT, R4, 0x1, PT ;  /* 0x000000010400780c */ /* 0x000fe20003f46270 */
[----:B-1----:R-:W-:-:S12]  /*1a70*/  @P1 BRA `(.L_x_24) ;  /* 0x0000000000081947 */ /* 0x002fd80003800000 */
[----:B------:R-:W1:Y:S02]  /*1a80*/  SYNCS.PHASECHK.TRANS64.TRYWAIT P1, [R3+URZ], R0 ;  /* 0x00000000030075a7 */ /* 0x000e64000802017f */
[----:B-1----:R-:W-:Y:S05]  /*1a90*/  @!P1 BRA `(.L_x_25) ;  /* 0x0000006000d49947 */ /* 0x002fea0003800000 */
.L_x_24:
[----:B------:R-:W-:Y:S05]  /*1aa0*/  WARPSYNC.ALL ;  /* 0x0000000000007948 */ /* 0x000fea0003800000 */
[----:B------:R-:W-:Y:S01]  /*1ab0*/  UIADD3 UR4, UR41, 0x180, URZ ;  /* 0x0000018029047890 */ /* 0x000fe2000fffe03f */
[----:B------:R-:W-:Y:S01]  /*1ac0*/  WARPGROUP.ARRIVE ;  /* 0x00000000000079c5 */ /* 0x000fe20000000000 */
[----:B------:R-:W-:Y:S02]  /*1ad0*/  UIADD3 UR5, UR41, 0x12180, URZ ;  /* 0x0001218029057890 */ /* 0x000fe4000fffe03f */
[----:B------:R-:W-:Y:S02]  /*1ae0*/  USHF.R.U32.HI UR4, URZ, 0x4, UR4 ;  /* 0x000000043f047899 */ /* 0x000fe40008011604 */
[----:B------:R-:W-:-:S02]  /*1af0*/  USHF.R.U32.HI UR5, URZ, 0x4, UR5 ;  /* 0x000000043f057899 */ /* 0x000fc40008011605 */
[----:B------:R-:W-:Y:S02]  /*1b00*/  ULOP3.LUT UR4, UR4, 0x3fff, URZ, 0xc0, !UPT ;  /* 0x00003fff04047892 */ /* 0x000fe4000f8ec03f */
[----:B------:R-:W-:Y:S02]  /*1b10*/  ULOP3.LUT UR5, UR5, 0x3fff, URZ, 0xc0, !UPT ;  /* 0x00003fff05057892 */ /* 0x000fe4000f8ec03f */
[----:B------:R-:W-:Y:S02]  /*1b20*/  ULOP3.LUT UR8, UR4, 0x10000, URZ, 0xfc, !UPT ;  /* 0x0001000004087892 */ /* 0x000fe4000f8efc3f */
[----:B------:R-:W-:Y:S02]  /*1b30*/  ULOP3.LUT UR9, UR5, 0x10000, URZ, 0xfc, !UPT ;  /* 0x0001000005097892 */ /* 0x000fe4000f8efc3f */
[----:B------:R-:W-:Y:S02]  /*1b40*/  ULEA UR10, UR38, UR8, 0x9 ;  /* 0x00000008260a7291 */ /* 0x000fe4000f8e483f */
[----:B------:R-:W-:Y:S01]  /*1b50*/  ULEA UR11, UR38, UR9, 0xa ;  /* 0x00000009260b7291 */ /* 0x000fe2000f8e503f */
[----:B------:R-:W-:Y:S01]  /*1b60*/  UMOV UR5, 0x40000040 ;  /* 0x4000004000057882 */ /* 0x000fe20000000000 */
[----:B------:R-:W-:-:S03]  /*1b70*/  UMOV UR7, 0x40000040 ;  /* 0x4000004000077882 */ /* 0x000fc60000000000 */
[----:B------:R-:W-:Y:S02]  /*1b80*/  UMOV UR4, UR10 ;  /* 0x0000000a00047c82 */ /* 0x000fe40008000000 */
[----:B------:R-:W-:Y:S02]  /*1b90*/  UMOV UR6, UR11 ;  /* 0x0000000b00067c82 */ /* 0x000fe40008000000 */
[----:B------:R-:W-:Y:S01]  /*1ba0*/  HGMMA.64x128x16.F32.BF16 R24, gdesc[UR4], RZ, !UPT, gsb0 ;  /* 0x01e00000041879f0 */ /* 0x000fe2000c0018ff */
[----:B------:R-:W-:Y:S02]  /*1bb0*/  UIADD3 UR4, UR10, 0x2, URZ ;  /* 0x000000020a047890 */ /* 0x000fe4000fffe03f */
[----:B------:R-:W-:Y:S01]  /*1bc0*/  UIADD3 UR6, UR11, 0x2, URZ ;  /* 0x000000020b067890 */ /* 0x000fe2000fffe03f */
[----:B------:R-:W-:Y:S01]  /*1bd0*/  UMOV UR5, 0x40000040 ;  /* 0x4000004000057882 */ /* 0x000fe20000000000 */
[----:B------:R-:W-:Y:S01]  /*1be0*/  UMOV UR7, 0x40000040 ;  /* 0x4000004000077882 */ /* 0x000fe20000000000 */
[----:B------:R-:W-:-:S02]  /*1bf0*/  WARPGROUP.DEPBAR.LE gsb0, 0x0 ;  /* 0x00008000000079c5 */ /* 0x000fc40000010000 */
[----:B------:R-:W-:-:S06]  /*1c00*/  WARPGROUP.ARRIVE ;  /* 0x00000000000079c5 */ /* 0x000fcc0000000000 */
[----:B------:R-:W-:Y:S01]  /*1c10*/  HGMMA.64x128x16.F32.BF16 R24, gdesc[UR4], R24, gsb0 ;  /* 0x01e00000041879f0 */ /* 0x000fe20008001818 */
[----:B------:R-:W-:Y:S02]  /*1c20*/  UIADD3 UR4, UR10, 0x4, URZ ;  /* 0x000000040a047890 */ /* 0x000fe4000fffe03f */
[----:B------:R-:W-:Y:S01]  /*1c30*/  UIADD3 UR6, UR11, 0x4, URZ ;  /* 0x000000040b067890 */ /* 0x000fe2000fffe03f */
[----:B------:R-:W-:Y:S01]  /*1c40*/  UMOV UR5, 0x40000040 ;  /* 0x4000004000057882 */ /* 0x000fe20000000000 */
[----:B------:R-:W-:Y:S01]  /*1c50*/  UMOV UR7, 0x40000040 ;  /* 0x4000004000077882 */ /* 0x000fe20000000000 */
[----:B------:R-:W-:Y:S02]  /*1c60*/  WARPGROUP.DEPBAR.LE gsb0, 0x0 ;  /* 0x00008000000079c5 */ /* 0x000fe40000010000 */
        /* <DEDUP_REMOVED lines=8> */
[----:B------:R-:W-:Y:S03]  /*1cf0*/  HGMMA.64x128x16.F32.BF16 R24, gdesc[UR4], R24, gsb0 ;  /* 0x01e00000041879f0 */ /* 0x000fe60008001818 */
[----:B------:R-:W-:Y:S02]  /*1d00*/  WARPGROUP.DEPBAR.LE gsb0, 0x0 ;  /* 0x00008000000079c5 */ /* 0x000fe40000010000 */
[----:B------:R-:W-:Y:S05]  /*1d10*/  @!P2 BRA `(.L_x_26) ;  /* 0x000000040014a947 */ /* 0x000fea0003800000 */
[----:B------:R-:W-:Y:S01]  /*1d20*/  UIADD3 UR4, UR38, 0x1, URZ ;  /* 0x0000000126047890 */ /* 0x000fe2000fffe03f */
[----:B01----:R-:W-:Y:S02]  /*1d30*/  IMAD.U32 R0, RZ, RZ, UR42 ;  /* 0x0000002aff007e24 */ /* 0x003fe4000f8e00ff */
[----:B------:R-:W-:Y:S01]  /*1d40*/  IMAD.U32 R3, RZ, RZ, UR38 ;  /* 0x00000026ff037e24 */ /* 0x000fe2000f8e00ff */
[----:B------:R-:W-:-:S04]  /*1d50*/  UISETP.NE.AND UP0, UPT, UR4, 0x9, UPT ;  /* 0x000000090400788c */ /* 0x000fc8000bf05270 */
[----:B------:R-:W-:Y:S02]  /*1d60*/  USEL UR5, URZ, 0x1, UP0 ;  /* 0x000000013f057887 */ /* 0x000fe40008000000 */
[----:B------:R-:W-:Y:S02]  /*1d70*/  USEL UR10, UR4, URZ, UP0 ;  /* 0x0000003f040a7287 */ /* 0x000fe40008000000 */
[----:B------:R-:W-:-:S06]  /*1d80*/  ULOP3.LUT UR5, UR39, UR5, URZ, 0x3c, !UPT ;  /* 0x0000000527057292 */ /* 0x000fcc000f8e3c3f */
[----:B------:R-:W-:-:S07]  /*1d90*/  IMAD.U32 R6, RZ, RZ, UR5 ;  /* 0x00000005ff067e24 */ /* 0x000fce000f8e00ff */
.L_x_33:
[----:B------:R-:W-:Y:S05]  /*1da0*/  @!P0 BRA `(.L_x_27) ;  /* 0x0000000000048947 */ /* 0x000fea0003800000 */
[----:B------:R-:W-:Y:S01]  /*1db0*/  BPT.TRAP 0x1 ;  /* 0x000000040000795c */ /* 0x000fe20000300000 */
.L_x_27:
[----:B------:R-:W-:Y:S01]  /*1dc0*/  ULEA UR4, UR10, UR41, 0x3 ;  /* 0x000000290a047291 */ /* 0x000fe2000f8e183f */
[----:B------:R-:W-:-:S08]  /*1dd0*/  SHF.L.U32 R4, R6, 0x1f, RZ ;  /* 0x0000001f06047819 */ /* 0x000fd000000006ff */
[----:B------:R0:W1:Y:S01]  /*1de0*/  SYNCS.PHASECHK.TRANS64.TRYWAIT P1, [UR4], R4 ;  /* 0x00000004ff0075a7 */ /* 0x0000620008020144 */
[----:B------:R-:W-:Y:S05]  /*1df0*/  @!P0 BRA `(.L_x_28) ;  /* 0x0000000000048947 */ /* 0x000fea0003800000 */
[----:B------:R-:W-:Y:S01]  /*1e00*/  BPT.TRAP 0x1 ;  /* 0x000000040000795c */ /* 0x000fe20000300000 */
.L_x_28:
[----:B-1----:R-:W-:Y:S05]  /*1e10*/  @P1 BRA `(.L_x_29) ;  /* 0x0000000000081947 */ /* 0x002fea0003800000 */
[----:B------:R-:W1:Y:S02]  /*1e20*/  SYNCS.PHASECHK.TRANS64.TRYWAIT P1, [UR4], R4 ;  /* 0x00000004ff0075a7 */ /* 0x000e640008020144 */
[----:B-1----:R-:W-:Y:S05]  /*1e30*/  @!P1 BRA `(.L_x_30) ;  /* 0x0000006000009947 */ /* 0x002fea0003800000 */
.L_x_29:
[----:B------:R-:W-:Y:S01]  /*1e40*/  ULEA UR11, UR10, UR8, 0x9 ;  /* 0x000000080a0b7291 */ /* 0x000fe2000f8e483f */
[----:B------:R-:W-:Y:S01]  /*1e50*/  WARPGROUP.ARRIVE ;  /* 0x00000000000079c5 */ /* 0x000fe20000000000 */
[----:B------:R-:W-:Y:S01]  /*1e60*/  ULEA UR12, UR10, UR9, 0xa ;  /* 0x000000090a0c7291 */ /* 0x000fe2000f8e503f */
[----:B------:R-:W-:Y:S01]  /*1e70*/  UMOV UR5, 0x40000040 ;  /* 0x4000004000057882 */ /* 0x000fe20000000000 */
[----:B------:R-:W-:-:S03]  /*1e80*/  UMOV UR7, 0x40000040 ;  /* 0x4000004000077882 */ /* 0x000fc60000000000 */
[----:B------:R-:W-:Y:S02]  /*1e90*/  UMOV UR4, UR11 ;  /* 0x0000000b00047c82 */ /* 0x000fe40008000000 */
[----:B------:R-:W-:Y:S02]  /*1ea0*/  UMOV UR6, UR12 ;  /* 0x0000000c00067c82 */ /* 0x000fe40008000000 */
[----:B------:R-:W-:Y:S01]  /*1eb0*/  HGMMA.64x128x16.F32.BF16 R24, gdesc[UR4], R24, gsb0 ;  /* 0x01e00000041879f0 */ /* 0x000fe20008001818 */
        /* <DEDUP_REMOVED lines=23> */
[----:B------:R-:W-:Y:S01]  /*2030*/  BPT.TRAP 0x1 ;  /* 0x000000040000795c */ /* 0x000fe20000300000 */
.L_x_31:
[----:B------:R-:W-:-:S13]  /*2040*/  ISETP.NE.AND P1, PT, R89, RZ, PT ;  /* 0x000000ff5900720c */ /* 0x000fda0003f25270 */
[----:B01----:R-:W-:-:S05]  /*2050*/  @P1 LEA R4, R3, UR41, 0x3 ;  /* 0x0000002903041c11 */ /* 0x003fca000f8e18ff */
[----:B------:R-:W-:-:S05]  /*2060*/  @P1 VIADD R5, R4, 0x48 ;  /* 0x0000004804051836 */ /* 0x000fca0000000000 */
[----:B------:R-:W-:-:S04]  /*2070*/  @P1 PRMT R5, R88, 0x654, R5 ;  /* 0x0000065458051816 */ /* 0x000fc80000000005 */
[----:B------:R0:W-:Y:S01]  /*2080*/  @P1 SYNCS.ARRIVE.TRANS64.RED.A1T0 RZ, [R5+URZ], RZ ;  /* 0x000000ff05ff19a7 */ /* 0x0001e2000810043f */
[----:B------:R-:W-:-:S13]  /*2090*/  ISETP.GT.U32.AND P1, PT, R23, 0x1, PT ;  /* 0x000000011700780c */ /* 0x000fda0003f24070 */
[----:B0-----:R-:W-:Y:S05]  /*20a0*/  @P1 BRA `(.L_x_32) ;  /* 0x0000000000041947 */ /* 0x001fea0003800000 */
[----:B------:R-:W-:Y:S01]  /*20b0*/  BPT.TRAP 0x1 ;  /* 0x000000040000795c */ /* 0x000fe20000300000 */
.L_x_32:
[----:B------:R-:W-:Y:S01]  /*20c0*/  UIADD3 UR10, UR10, 0x1, URZ ;  /* 0x000000010a0a7890 */ /* 0x000fe2000fffe03f */
[C---:B------:R-:W-:Y:S01]  /*20d0*/  ISETP.GT.AND P2, PT, R0.reuse, 0x1, PT ;  /* 0x000000010000780c */ /* 0x040fe20003f44270 */
[----:B------:R-:W-:Y:S02]  /*20e0*/  VIADD R3, R3, 0x1 ;  /* 0x0000000103037836 */ /* 0x000fe40000000000 */
[----:B------:R-:W-:Y:S01]  /*20f0*/  UISETP.NE.AND UP0, UPT, UR10, 0x9, UPT ;  /* 0x000000090a00788c */ /* 0x000fe2000bf05270 */
[----:B------:R-:W-:Y:S02]  /*2100*/  VIADD R0, R0, 0xffffffff ;  /* 0xffffffff00007836 */ /* 0x000fe40000000000 */
[C---:B------:R-:W-:Y:S01]  /*2110*/  ISETP.NE.AND P1, PT, R3.reuse, 0x9, PT ;  /* 0x000000090300780c */ /* 0x040fe20003f25270 */
[----:B------:R-:W-:Y:S02]  /*2120*/  USEL UR4, URZ, 0x1, UP0 ;  /* 0x000000013f047887 */ /* 0x000fe40008000000 */
[----:B------:R-:W-:Y:S01]  /*2130*/  USEL UR10, UR10, URZ, UP0 ;  /* 0x0000003f0a0a7287 */ /* 0x000fe20008000000 */
[----:B------:R-:W-:-:S03]  /*2140*/  SEL R3, R3, RZ, P1 ;  /* 0x000000ff03037207 */ /* 0x000fc60000800000 */
[----:B------:R-:W-:Y:S01]  /*2150*/  LOP3.LUT R6, R6, UR4, RZ, 0x3c, !PT ;  /* 0x0000000406067c12 */ /* 0x000fe2000f8e3cff */
[----:B------:R-:W-:Y:S07]  /*2160*/  @P2 BRA `(.L_x_33) ;  /* 0xfffffffc000c2947 */ /* 0x000fee000383ffff */
.L_x_26:
[----:B01----:R-:W0:Y:S01]  /*2170*/  LDC R0, c[0x0][0x28c] ;  /* 0x0000a300ff007b82 */ /* 0x003e220000000800 */
[----:B------:R-:W-:-:S04]  /*2180*/  IMAD.U32 R3, RZ, RZ, UR47 ;  /* 0x0000002fff037e24 */ /* 0x000fc8000f8e00ff */
[----:B------:R1:W-:Y:S01]  /*2190*/  SYNCS.ARRIVE.TRANS64.A1T0 RZ, [R3+UR46], RZ ;  /* 0x000000ff03ff79a7 */ /* 0x0003e2000810002e */
[----:B0-----:R-:W-:-:S13]  /*21a0*/  ISETP.GE.AND P1, PT, R0, 0x1, PT ;  /* 0x000000010000780c */ /* 0x001fda0003f26270 */
[----:B-1----:R-:W-:Y:S05]  /*21b0*/  @!P1 BRA `(.L_x_34) ;  /* 0x0000000000449947 */ /* 0x002fea0003800000 */
[----:B------:R-:W-:Y:S05]  /*21c0*/  @!P0 BRA `(.L_x_35) ;  /* 0x0000000000048947 */ /* 0x000fea0003800000 */
[----:B------:R-:W-:Y:S01]  /*21d0*/  BPT.TRAP 0x1 ;  /* 0x000000040000795c */ /* 0x000fe20000300000 */
.L_x_35:
[----:B------:R-:W-:-:S13]  /*21e0*/  ISETP.NE.AND P0, PT, R89, RZ, PT ;  /* 0x000000ff5900720c */ /* 0x000fda0003f05270 */
[----:B------:R-:W-:-:S05]  /*21f0*/  VOTEU.ANY UP0, P0 ;  /* 0x00000000003f7886 */ /* 0x000fca0000000100 */
[----:B------:R-:W-:-:S06]  /*2200*/  @UP0 UIADD3 UR4, UR38, UR42, URZ ;  /* 0x0000002a26040290 */ /* 0x000fcc000fffe03f */
[----:B------:R-:W-:Y:S02]  /*2210*/  IMAD.U32 R4, RZ, RZ, UR4 ;  /* 0x00000004ff047e24 */ /* 0x000fe4000f8e00ff */
[----:B------:R-:W-:Y:S02]  /*2220*/  IMAD.U32 R3, RZ, RZ, UR4 ;  /* 0x00000004ff037e24 */ /* 0x000fe4000f8e00ff */
[----:B------:R-:W-:-:S05]  /*2230*/  @P0 IMAD.WIDE.U32 R4, R4, 0x38e38e39, RZ ;  /* 0x38e38e3904040825 */ /* 0x000fca00078e00ff */
[----:B------:R-:W-:-:S05]  /*2240*/  @P0 SHF.R.U32.HI R0, RZ, 0x1, R5 ;  /* 0x00000001ff000819 */ /* 0x000fca0000011605 */
[----:B------:R-:W-:-:S05]  /*2250*/  @P0 IMAD R0, R0, -0x9, R3 ;  /* 0xfffffff700000824 */ /* 0x000fca00078e0203 */
[----:B------:R-:W-:-:S05]  /*2260*/  @P0 LEA R0, R0, UR41, 0x3 ;  /* 0x0000002900000c11 */ /* 0x000fca000f8e18ff */
[----:B------:R-:W-:-:S05]  /*2270*/  @P0 VIADD R3, R0, 0x48 ;  /* 0x0000004800030836 */ /* 0x000fca0000000000 */
[----:B------:R-:W-:-:S04]  /*2280*/  @P0 PRMT R3, R88, 0x654, R3 ;  /* 0x0000065458030816 */ /* 0x000fc80000000003 */
[----:B------:R0:W-:Y:S01]  /*2290*/  @P0 SYNCS.ARRIVE.TRANS64.RED.A1T0 RZ, [R3+URZ], RZ ;  /* 0x000000ff03ff09a7 */ /* 0x0001e2000810043f */
[----:B------:R-:W-:-:S13]  /*22a0*/  ISETP.GT.U32.AND P0, PT, R23, 0x1, PT ;  /* 0x000000011700780c */ /* 0x000fda0003f04070 */
[----:B0-----:R-:W-:Y:S05]  /*22b0*/  @P0 BRA `(.L_x_34) ;  /* 0x0000000000040947 */ /* 0x001fea0003800000 */
[----:B------:R-:W-:Y:S01]  /*22c0*/  BPT.TRAP 0x1 ;  /* 0x000000040000795c */ /* 0x000fe20000300000 */
.L_x_34:
[----:B------:R-:W-:Y:S01]  /*22d0*/  SHF.L.U32 R0, R105, 0x1f, RZ ;  /* 0x0000001f69007819 */ /* 0x000fe200000006ff */
[----:B------:R-:W-:Y:S01]  /*22e0*/  UIADD3 UR38, UR38, UR45, URZ ;  /* 0x0000002d26267290 */ /* 0x000fe2000fffe03f */
[----:B------:R-:W-:Y:S01]  /*22f0*/  SHF.R.S32.HI R9, RZ, 0x1f, R19 ;  /* 0x0000001fff097819 */ /* 0x000fe20000011413 */
[----:B------:R-:W-:Y:S01]  /*2300*/  UISETP.GE.U32.AND UP1, UPT, UR45, 0x9, UPT ;  /* 0x000000092d00788c */ /* 0x000fe2000bf26070 */
[----:B------:R-:W0:Y:S01]  /*2310*/  SYNCS.PHASECHK.TRANS64.TRYWAIT P0, [UR43+0x8], R0 ;  /* 0x00000800ff0075a7 */ /* 0x000e22000800016b */
[----:B------:R-:W-:-:S04]  /*2320*/  UISETP.GT.U32.AND UP0, UPT, UR38, 0x8, UPT ;  /* 0x000000082600788c */ /* 0x000fc8000bf04070 */
[----:B------:R-:W-:-:S04]  /*2330*/  UISETP.LT.U32.AND UP0, UPT, UR45, 0x9, UP0 ;  /* 0x000000092d00788c */ /* 0x000fc80008701070 */
[----:B------:R-:W-:Y:S02]  /*2340*/  USEL UR6, URZ, 0x1, !UP0 ;  /* 0x000000013f067887 */ /* 0x000fe4000c000000 */
[----:B------:R-:W-:Y:S02]  /*2350*/  @UP1 UIMAD.WIDE.U32 UR4, UR38, 0x38e38e39, URZ ;  /* 0x38e38e39260418a5 */ /* 0x000fe4000f8e003f */
[----:B------:R-:W-:Y:S02]  /*2360*/  ULOP3.LUT UR39, UR39, UR6, URZ, 0x3c, !UPT ;  /* 0x0000000627277292 */ /* 0x000fe4000f8e3c3f */
[----:B------:R-:W-:-:S04]  /*2370*/  @UP1 USHF.R.U32.HI UR4, URZ, 0x1, UR5 ;  /* 0x000000013f041899 */ /* 0x000fc80008011605 */
[----:B------:R-:W-:Y:S01]  /*2380*/  @UP1 ULOP3.LUT UR39, UR39, 0x1, UR4, 0x78, !UPT ;  /* 0x0000000127271892 */ /* 0x000fe2000f8e7804 */
[----:B0-----:R-:W-:Y:S11]  /*2390*/  @!P0 BRA `(.L_x_36) ;  /* 0x0000005800c08947 */ /* 0x001ff60003800000 */
.L_x_195:
[----:B------:R-:W-:Y:S01]  /*23a0*/  ULDC.64 UR4, c[0x0][0x5d0] ;  /* 0x0001740000047ab9 */ /* 0x000fe20000000a00 */
[----:B------:R-:W-:Y:S01]  /*23b0*/  ULDC UR6, c[0x0][0x284] ;  /* 0x0000a10000067ab9 */ /* 0x000fe20000000800 */
[----:B0-----:R-:W-:Y:S02]  /*23c0*/  IMAD R0, R9, UR4, RZ ;  /* 0x0000000409007c24 */ /* 0x001fe4000f8e02ff */
[----:B------:R-:W-:Y:S02]  /*23d0*/  IMAD.SHL.U32 R12, R18, 0x80, RZ ;  /* 0x00000080120c7824 */ /* 0x000fe400078e00ff */
[C---:B------:R-:W-:Y:S02]  /*23e0*/  IMAD R3, R19.reuse, UR5, R0 ;  /* 0x0000000513037c24 */ /* 0x040fe4000f8e0200 */
[----:B------:R-:W-:Y:S01]  /*23f0*/  IMAD.SHL.U32 R0, R22, 0x40, RZ ;  /* 0x0000004016007824 */ /* 0x000fe200078e00ff */
[----:B------:R-:W-:Y:S01]  /*2400*/  SHF.R.S32.HI R13, RZ, 0x1f, R12 ;  /* 0x0000001fff0d7819 */ /* 0x000fe2000001140c */
[----:B------:R-:W-:Y:S01]  /*2410*/  IMAD.WIDE.U32 R4, R19, UR4, R94 ;  /* 0x0000000413047c25 */ /* 0x000fe2000f8e005e */
[----:B------:R-:W-:-:S02]  /*2420*/  ULDC.64 UR4, c[0x0][0x5c8] ;  /* 0x0001720000047ab9 */ /* 0x000fc40000000a00 */
[----:B------:R-:W-:Y:S01]  /*2430*/  ISETP.GE.AND P0, PT, R0, UR6, PT ;  /* 0x0000000600007c0c */ /* 0x000fe2000bf06270 */
[----:B------:R-:W-:Y:S01]  /*2440*/  ULDC UR6, c[0x0][0x288] ;  /* 0x0000a20000067ab9 */ /* 0x000fe20000000800 */
[----:B------:R-:W-:Y:S01]  /*2450*/  IADD3 R4, P1, R12, R4, RZ ;  /* 0x000000040c047210 */ /* 0x000fe20007f3e0ff */
[----:B------:R-:W-:Y:S01]  /*2460*/  IMAD.WIDE R20, R22, 0x40, R92 ;  /* 0x0000004016147825 */ /* 0x000fe200078e025c */
[----:B------:R-:W-:Y:S02]  /*2470*/  ISETP.GE.OR P0, PT, R12, UR6, P0 ;  /* 0x000000060c007c0c */ /* 0x000fe40008706670 */
[----:B------:R-:W-:Y:S01]  /*2480*/  IADD3.X R5, R13, R5, R3, P1, !PT ;  /* 0x000000050d057210 */ /* 0x000fe20000ffe403 */
[----:B------:R-:W-:-:S04]  /*2490*/  IMAD R7, R21, UR4, RZ ;  /* 0x0000000415077c24 */ /* 0x000fc8000f8e02ff */
[C---:B------:R-:W-:Y:S02]  /*24a0*/  IMAD R7, R20.reuse, UR5, R7 ;  /* 0x0000000514077c24 */ /* 0x040fe4000f8e0207 */
[----:B------:R-:W-:-:S04]  /*24b0*/  IMAD.WIDE.U32 R106, R20, UR4, R4 ;  /* 0x00000004146a7c25 */ /* 0x000fc8000f8e0004 */
[----:B------:R-:W-:Y:S05]  /*24c0*/  @P0 BRA `(.L_x_37) ;  /* 0x0000003c00dc0947 */ /* 0x000fea0003800000 */
[----:B-----5:R-:W-:Y:S01]  /*24d0*/  FSETP.NEU.AND P0, PT, R91, RZ, PT ;  /* 0x000000ff5b00720b */ /* 0x020fe20003f0d000 */
[----:B------:R-:W-:Y:S01]  /*24e0*/  IMAD.IADD R3, R99, 0x1, -R12 ;  /* 0x0000000163037824 */ /* 0x000fe200078e0a0c */
[----:B------:R-:W-:Y:S01]  /*24f0*/  BSSY B0, `(.L_x_37) ;  /* 0x00003f4000007945 */ /* 0x000fe20003800000 */
[----:B------:R-:W-:Y:S02]  /*2500*/  IMAD.IADD R0, R103, 0x1, -R0 ;  /* 0x0000000167007824 */ /* 0x000fe400078e0a00 */
[----:B------:R-:W-:Y:S01]  /*2510*/  IMAD.IADD R115, R107, 0x1, R7 ;  /* 0x000000016b737824 */ /* 0x000fe200078e0207 */
[----:B------:R-:W-:-:S04]  /*2520*/  ISETP.GT.AND P2, PT, R3, RZ, PT ;  /* 0x000000ff0300720c */ /* 0x000fc80003f44270 */
[----:B------:R-:W-:-:S03]  /*2530*/  ISETP.GT.AND P1, PT, R0, RZ, P2 ;  /* 0x000000ff0000720c */ /* 0x000fc60001724270 */
[----:B------:R-:W-:Y:S10]  /*2540*/  @!P0 BRA `(.L_x_38) ;  /* 0x0000002c00208947 */ /* 0x000ff40003800000 */
[----:B------:R-:W0:Y:S01]  /*2550*/  LDC.64 R108, c[0x0][0x5b8] ;  /* 0x00016e00ff6c7b82 */ /* 0x000e220000000a00 */
[----:B------:R-:W-:-:S07]  /*2560*/  ULDC.64 UR4, c[0x0][0x5c0] ;  /* 0x0001700000047ab9 */ /* 0x000fce0000000a00 */
[----:B------:R-:W1:Y:S08]  /*2570*/  LDC.64 R110, c[0x0][0x5b0] ;  /* 0x00016c00ff6e7b82 */ /* 0x000e700000000a00 */
[----:B------:R-:W2:Y:S01]  /*2580*/  LDC.64 R112, c[0x0][0x5a8] ;  /* 0x00016a00ff707b82 */ /* 0x000ea20000000a00 */
[-C--:B0-----:R-:W-:Y:S02]  /*2590*/  IMAD R6, R9, R108.reuse, RZ ;  /* 0x0000006c09067224 */ /* 0x081fe400078e02ff */
[----:B------:R-:W-:-:S04]  /*25a0*/  IMAD.WIDE.U32 R4, R19, R108, R94 ;  /* 0x0000006c13047225 */ /* 0x000fc800078e005e */
[----:B------:R-:W-:Y:S01]  /*25b0*/  IMAD R107, R19, R109, R6 ;  /* 0x0000006d136b7224 */ /* 0x000fe200078e0206 */
[----:B------:R-:W-:Y:S01]  /*25c0*/  IADD3 R6, P0, R12, R4, RZ ;  /* 0x000000040c067210 */ /* 0x000fe20007f1e0ff */
[----:B-1----:R-:W-:-:S03]  /*25d0*/  IMAD R4, R21, R110, RZ ;  /* 0x0000006e15047224 */ /* 0x002fc600078e02ff */
[----:B------:R-:W-:Y:S01]  /*25e0*/  IADD3.X R7, R13, R5, R107, P0, !PT ;  /* 0x000000050d077210 */ /* 0x000fe200007fe46b */
[C---:B------:R-:W-:Y:S02]  /*25f0*/  IMAD R109, R20.reuse, R111, R4 ;  /* 0x0000006f146d7224 */ /* 0x040fe400078e0204 */
[----:B------:R-:W-:-:S04]  /*2600*/  IMAD.WIDE.U32 R4, R20, R110, R6 ;  /* 0x0000006e14047225 */ /* 0x000fc800078e0006 */
[----:B------:R-:W-:Y:S01]  /*2610*/  IMAD.IADD R5, R5, 0x1, R109 ;  /* 0x0000000105057824 */ /* 0x000fe200078e026d */
[----:B--2---:R-:W-:-:S04]  /*2620*/  LEA R10, P0, R4, R112, 0x1 ;  /* 0x00000070040a7211 */ /* 0x004fc800078008ff */
[----:B------:R-:W-:-:S05]  /*2630*/  LEA.HI.X R11, R4, R113, R5, 0x1, P0 ;  /* 0x00000071040b7211 */ /* 0x000fca00000f0c05 */
[----:B------:R-:W2:Y:S01]  /*2640*/  @P1 LDG.E.LTC128B.U16 R18, desc[UR36][R10.64] ;  /* 0x000000240a121981 */ /* 0x000ea2000c1e1520 */
[----:B------:R-:W-:Y:S01]  /*2650*/  IMAD.WIDE.U32 R4, R20, R110, R12 ;  /* 0x0000006e14047225 */ /* 0x000fe200078e000c */
[----:B------:R-:W-:Y:S02]  /*2660*/  BSSY B1, `(.L_x_39) ;  /* 0x0000015000017945 */ /* 0x000fe40003800000 */
[----:B------:R-:W-:-:S04]  /*2670*/  IADD3 R14, P0, R94, R4, RZ ;  /* 0x000000045e0e7210 */ /* 0x000fc80007f1e0ff */
[----:B------:R-:W-:Y:S02]  /*2680*/  IADD3.X R15, R95, R109, R5, P0, !PT ;  /* 0x0000006d5f0f7210 */ /* 0x000fe400007fe405 */
[----:B------:R-:W-:Y:S01]  /*2690*/  LEA R8, P0, R106, UR4, 0x1 ;  /* 0x000000046a087c11 */ /* 0x000fe2000f8008ff */
[----:B------:R-:W-:-:S03]  /*26a0*/  IMAD.WIDE.U32 R14, R19, R108, R14 ;  /* 0x0000006c130e7225 */ /* 0x000fc600078e000e */
[----:B------:R-:W-:Y:S02]  /*26b0*/  LEA.HI.X R9, R106, UR5, R115, 0x1, P0 ;  /* 0x000000056a097c11 */ /* 0x000fe400080f0c73 */
[----:B------:R-:W-:-:S04]  /*26c0*/  ISETP.GT.AND P0, PT, R3, 0x1, PT ;  /* 0x000000010300780c */ /* 0x000fc80003f04270 */
[----:B------:R-:W-:Y:S01]  /*26d0*/  ISETP.GT.AND P3, PT, R0, RZ, P0 ;  /* 0x000000ff0000720c */ /* 0x000fe20000764270 */
[----:B--2---:R-:W-:-:S04]  /*26e0*/  IMAD.U32 R4, R18, 0x10000, RZ ;  /* 0x0001000012047824 */ /* 0x004fc800078e00ff */
[----:B------:R-:W-:Y:S01]  /*26f0*/  FMUL R5, R4, R91 ;  /* 0x0000005b04057220 */ /* 0x000fe20000400000 */
[----:B------:R-:W-:-:S03]  /*2700*/  LEA R4, P4, R14, R112, 0x1 ;  /* 0x000000700e047211 */ /* 0x000fc600078808ff */
[----:B------:R-:W-:-:S05]  /*2710*/  FFMA R5, R24, R90, R5 ;  /* 0x0000005a18057223 */ /* 0x000fca0000000005 */
[----:B------:R-:W-:Y:S01]  /*2720*/  F2FP.BF16.F32.PACK_AB R10, RZ, R5 ;  /* 0x00000005ff0a723e */ /* 0x000fe200000010ff */
[----:B------:R-:W-:-:S03]  /*2730*/  IMAD.IADD R5, R107, 0x1, R15 ;  /* 0x000000016b057824 */ /* 0x000fc600078e020f */
[----:B------:R-:W-:Y:S01]  /*2740*/  PRMT R11, R10, 0x7610, R11 ;  /* 0x000076100a0b7816 */ /* 0x000fe2000000000b */
[----:B------:R-:W-:Y:S01]  /*2750*/  IMAD.SHL.U32 R10, R110, 0x8, RZ ;  /* 0x000000086e0a7824 */ /* 0x000fe200078e00ff */
[----:B------:R-:W-:-:S03]  /*2760*/  LEA.HI.X R5, R14, R113, R5, 0x1, P4 ;  /* 0x000000710e057211 */ /* 0x000fc600020f0c05 */
[----:B------:R0:W-:Y:S02]  /*2770*/  @P1 STG.E.U16 desc[UR36][R8.64], R11 ;  /* 0x0000000b08001986 */ /* 0x0001e4000c101524 */
[----:B0-----:R-:W-:Y:S01]  /*2780*/  SHF.L.U64.HI R11, R110, 0x3, R111 ;  /* 0x000000036e0b7819 */ /* 0x001fe2000001026f */
[----:B------:R-:W-:Y:S06]  /*2790*/  @!P3 BRA `(.L_x_40) ;  /* 0x000000000004b947 */ /* 0x000fec0003800000 */
[----:B------:R0:W5:Y:S02]  /*27a0*/  LDG.E.LTC128B.U16 R18, desc[UR36][R4.64+0x2] ;  /* 0x0000022404127981 */ /* 0x000164000c1e1520 */
.L_x_40:
[----:B------:R-:W-:Y:S05]  /*27b0*/  BSYNC B1 ;  /* 0x0000000000017941 */ /* 0x000fea0003800000 */
.L_x_39:
[----:B------:R-:W-:Y:S01]  /*27c0*/  IMAD.WIDE.U32 R10, R20, R110, R10 ;  /* 0x0000006e140a7225 */ /* 0x000fe200078e000a */
[----:B------:R-:W-:-:S03]  /*27d0*/  ISETP.GT.AND P2, PT, R0, 0x8, P2 ;  /* 0x000000080000780c */ /* 0x000fc60001744270 */
[----:B-----5:R-:W-:Y:S01]  /*27e0*/  IMAD.U32 R14, R18, 0x10000, RZ ;  /* 0x00010000120e7824 */ /* 0x020fe200078e00ff */
[----:B------:R-:W-:Y:S01]  /*27f0*/  IADD3 R6, P1, R6, R10, RZ ;  /* 0x0000000a06067210 */ /* 0x000fe20007f3e0ff */
[----:B------:R-:W-:Y:S02]  /*2800*/  IMAD.IADD R109, R109, 0x1, R11 ;  /* 0x000000016d6d7824 */ /* 0x000fe400078e020b */
[----:B------:R-:W-:Y:S02]  /*2810*/  FMUL R14, R14, R91 ;  /* 0x0000005b0e0e7220 */ /* 0x000fe40000400000 */
[----:B------:R-:W-:Y:S02]  /*2820*/  IMAD.X R7, R109, 0x1, R7, P1 ;  /* 0x000000016d077824 */ /* 0x000fe400008e0607 */
[----:B------:R-:W-:Y:S01]  /*2830*/  FFMA R25, R25, R90, R14 ;  /* 0x0000005a19197223 */ /* 0x000fe2000000000e */
[----:B------:R-:W-:-:S04]  /*2840*/  LEA R14, P1, R6, R112, 0x1 ;  /* 0x00000070060e7211 */ /* 0x000fc800078208ff */
[----:B------:R-:W-:Y:S01]  /*2850*/  LEA.HI.X R15, R6, R113, R7, 0x1, P1 ;  /* 0x00000071060f7211 */ /* 0x000fe200008f0c07 */
[----:B------:R-:W-:Y:S01]  /*2860*/  @P3 IMAD.MOV.U32 R6, RZ, RZ, R8 ;  /* 0x000000ffff063224 */ /* 0x000fe200078e0008 */
[----:B------:R-:W-:Y:S01]  /*2870*/  F2FP.BF16.F32.PACK_AB R25, RZ, R25 ;  /* 0x00000019ff19723e */ /* 0x000fe200000010ff */
[----:B------:R-:W-:-:S05]  /*2880*/  @P3 IMAD.MOV.U32 R7, RZ, RZ, R9 ;  /* 0x000000ffff073224 */ /* 0x000fca00078e0009 */
[----:B------:R1:W-:Y:S04]  /*2890*/  @P3 STG.E.U16 desc[UR36][R6.64+0x2], R25 ;  /* 0x0000021906003986 */ /* 0x0003e8000c101524 */
[----:B------:R-:W2:Y:S01]  /*28a0*/  @P2 LDG.E.LTC128B.U16 R18, desc[UR36][R14.64] ;  /* 0x000000240e122981 */ /* 0x000ea2000c1e1520 */
[----:B------:R-:W-:Y:S01]  /*28b0*/  IADD3 R12, P1, P3, R94, R10, R12 ;  /* 0x0000000a5e0c7210 */ /* 0x000fe20007b3e00c */
[----:B------:R-:W-:Y:S01]  /*28c0*/  BSSY B1, `(.L_x_41) ;  /* 0x0000011000017945 */ /* 0x000fe20003800000 */
[----:B------:R-:W-:Y:S02]  /*28d0*/  ISETP.GT.AND P0, PT, R0, 0x8, P0 ;  /* 0x000000080000780c */ /* 0x000fe40000704270 */
[----:B------:R-:W-:-:S03]  /*28e0*/  IADD3.X R13, R95, R109, R13, P1, P3 ;  /* 0x0000006d5f0d7210 */ /* 0x000fc60000fe640d */
[----:B------:R-:W-:Y:S01]  /*28f0*/  IMAD.WIDE.U32 R12, R19, R108, R12 ;  /* 0x0000006c130c7225 */ /* 0x000fe200078e000c */
[----:B------:R-:W-:-:S03]  /*2900*/  SHF.L.U64.HI R19, R96, 0x1, R97 ;  /* 0x0000000160137819 */ /* 0x000fc60000010261 */
[----:B------:R-:W-:Y:S01]  /*2910*/  IMAD.IADD R13, R107, 0x1, R13 ;  /* 0x000000016b0d7824 */ /* 0x000fe200078e020d */
[----:B-1----:R-:W-:-:S04]  /*2920*/  LEA R6, P3, R12, R112, 0x1 ;  /* 0x000000700c067211 */ /* 0x002fc800078608ff */
[----:B------:R-:W-:Y:S01]  /*2930*/  LEA.HI.X R7, R12, R113, R13, 0x1, P3 ;  /* 0x000000710c077211 */ /* 0x000fe200018f0c0d */
[----:B--2---:R-:W-:-:S04]  /*2940*/  IMAD.U32 R10, R18, 0x10000, RZ ;  /* 0x00010000120a7824 */ /* 0x004fc800078e00ff */
[----:B------:R-:W-:Y:S01]  /*2950*/  FMUL R11, R10, R91 ;  /* 0x0000005b0a0b7220 */ /* 0x000fe20000400000 */
[----:B------:R-:W-:-:S03]  /*2960*/  LEA R10, P1, R96, R8, 0x1 ;  /* 0x00000008600a7211 */ /* 0x000fc600078208ff */
[----:B------:R-:W-:-:S05]  /*2970*/  FFMA R11, R26, R90, R11 ;  /* 0x0000005a1a0b7223 */ /* 0x000fca000000000b */
[----:B------:R-:W-:Y:S01]  /*2980*/  F2FP.BF16.F32.PACK_AB R14, RZ, R11 ;  /* 0x0000000bff0e723e */ /* 0x000fe200000010ff */
[----:B------:R-:W-:-:S05]  /*2990*/  IMAD.X R11, R19, 0x1, R9, P1 ;  /* 0x00000001130b7824 */ /* 0x000fca00008e0609 */
[----:B------:R1:W-:Y:S01]  /*29a0*/  @P2 STG.E.U16 desc[UR36][R10.64], R14 ;  /* 0x0000000e0a002986 */ /* 0x0003e2000c101524 */
[----:B------:R-:W-:Y:S05]  /*29b0*/  @!P0 BRA `(.L_x_42) ;  /* 0x0000000000048947 */ /* 0x000fea0003800000 */
[----:B------:R2:W5:Y:S02]  /*29c0*/  LDG.E.LTC128B.U16 R18, desc[UR36][R6.64+0x2] ;  /* 0x0000022406127981 */ /* 0x000564000c1e1520 */
.L_x_42:
[----:B------:R-:W-:Y:S05]  /*29d0*/  BSYNC B1 ;  /* 0x0000000000017941 */ /* 0x000fea0003800000 */
.L_x_41:
[----:B-----5:R-:W-:Y:S01]  /*29e0*/  IMAD.U32 R12, R18, 0x10000, RZ ;  /* 0x00010000120c7824 */ /* 0x020fe200078e00ff */
[----:B------:R-:W-:Y:S01]  /*29f0*/  ISETP.GT.AND P1, PT, R3, 0x8, PT ;  /* 0x000000080300780c */ /* 0x000fe20003f24270 */
[----:B------:R-:W-:Y:S02]  /*2a00*/  BSSY B1, `(.L_x_43) ;  /* 0x0000008000017945 */ /* 0x000fe40003800000 */
[----:B------:R-:W-:Y:S01]  /*2a10*/  FMUL R12, R12, R91 ;  /* 0x0000005b0c0c7220 */ /* 0x000fe20000400000 */
[----:B------:R-:W-:-:S03]  /*2a20*/  ISETP.GT.AND P2, PT, R0, RZ, P1 ;  /* 0x000000ff0000720c */ /* 0x000fc60000f44270 */
[----:B------:R-:W-:-:S05]  /*2a30*/  FFMA R12, R27, R90, R12 ;  /* 0x0000005a1b0c7223 */ /* 0x000fca000000000c */
[----:B------:R-:W-:-:S05]  /*2a40*/  F2FP.BF16.F32.PACK_AB R12, RZ, R12 ;  /* 0x0000000cff0c723e */ /* 0x000fca00000010ff */
[----:B------:R3:W-:Y:S01]  /*2a50*/  @P0 STG.E.U16 desc[UR36][R10.64+0x2], R12 ;  /* 0x0000020c0a000986 */ /* 0x0007e2000c101524 */
[----:B------:R-:W-:Y:S05]  /*2a60*/  @!P2 BRA `(.L_x_44) ;  /* 0x000000000004a947 */ /* 0x000fea0003800000 */
[----:B------:R4:W5:Y:S02]  /*2a70*/  LDG.E.LTC128B.U16 R18, desc[UR36][R4.64+0x10] ;  /* 0x0000102404127981 */ /* 0x000964000c1e1520 */
.L_x_44:
[----:B------:R-:W-:Y:S05]  /*2a80*/  BSYNC B1 ;  /* 0x0000000000017941 */ /* 0x000fea0003800000 */
.L_x_43:
[----:B---3-5:R-:W-:Y:S01]  /*2a90*/  IMAD.U32 R12, R18, 0x10000, RZ ;  /* 0x00010000120c7824 */ /* 0x028fe200078e00ff */
        /* <DEDUP_REMOVED lines=9> */
.L_x_46:
[----:B------:R-:W-:Y:S05]  /*2b30*/  BSYNC B1 ;  /* 0x0000000000017941 */ /* 0x000fea0003800000 */
.L_x_45:
[----:B-----5:R-:W-:Y:S01]  /*2b40*/  IMAD.U32 R12, R18, 0x10000, RZ ;  /* 0x00010000120c7824 */ /* 0x020fe200078e00ff */
[----:B------:R-:W-:Y:S01]  /*2b50*/  ISETP.GT.AND P1, PT, R0, 0x8, P1 ;  /* 0x000000080000780c */ /* 0x000fe20000f24270 */
[----:B------:R-:W-:Y:S02]  /*2b60*/  BSSY B1, `(.L_x_47) ;  /* 0x0000007000017945 */ /* 0x000fe40003800000 */
[----:B------:R-:W-:-:S04]  /*2b70*/  FMUL R12, R12, R91 ;  /* 0x0000005b0c0c7220 */ /* 0x000fc80000400000 */
[----:B------:R-:W-:-:S05]  /*2b80*/  FFMA R12, R29, R90, R12 ;  /* 0x0000005a1d0c7223 */ /* 0x000fca000000000c */
[----:B------:R-:W-:-:S05]  /*2b90*/  F2FP.BF16.F32.PACK_AB R12, RZ, R12 ;  /* 0x0000000cff0c723e */ /* 0x000fca00000010ff */
[----:B------:R0:W-:Y:S01]  /*2ba0*/  @P3 STG.E.U16 desc[UR36][R8.64+0x12], R12 ;  /* 0x0000120c08003986 */ /* 0x0001e2000c101524 */
[----:B------:R-:W-:Y:S05]  /*2bb0*/  @!P1 BRA `(.L_x_48) ;  /* 0x0000000000049947 */ /* 0x000fea0003800000 */
[----:B------:R0:W5:Y:S02]  /*2bc0*/  LDG.E.LTC128B.U16 R18, desc[UR36][R6.64+0x10] ;  /* 0x0000102406127981 */ /* 0x000164000c1e1520 */
.L_x_48:
[----:B------:R-:W-:Y:S05]  /*2bd0*/  BSYNC B1 ;  /* 0x0000000000017941 */ /* 0x000fea0003800000 */
.L_x_47:
[----:B0----5:R-:W-:Y:S01]  /*2be0*/  IMAD.U32 R12, R18, 0x10000, RZ ;  /* 0x00010000120c7824 */ /* 0x021fe200078e00ff */
[----:B------:R-:W-:Y:S01]  /*2bf0*/  ISETP.GT.AND P0, PT, R0, 0x8, P0 ;  /* 0x000000080000780c */ /* 0x000fe20000704270 */
[----:B------:R-:W-:Y:S02]  /*2c00*/  BSSY B1, `(.L_x_49) ;  /* 0x0000007000017945 */ /* 0x000fe40003800000 */
[----:B---3--:R-:W-:-:S04]  /*2c10*/  FMUL R13, R12, R91 ;  /* 0x0000005b0c0d7220 */ /* 0x008fc80000400000 */
[----:B------:R-:W-:-:S05]  /*2c20*/  FFMA R13, R30, R90, R13 ;  /* 0x0000005a1e0d7223 */ /* 0x000fca000000000d */
[----:B------:R-:W-:-:S05]  /*2c30*/  F2FP.BF16.F32.PACK_AB R13, RZ, R13 ;  /* 0x0000000dff0d723e */ /* 0x000fca00000010ff */
[----:B------:R0:W-:Y:S01]  /*2c40*/  @P1 STG.E.U16 desc[UR36][R10.64+0x10], R13 ;  /* 0x0000100d0a001986 */ /* 0x0001e2000c101524 */
[----:B------:R-:W-:Y:S05]  /*2c50*/  @!P0 BRA `(.L_x_50) ;  /* 0x0000000000048947 */ /* 0x000fea0003800000 */
[----:B------:R3:W5:Y:S02]  /*2c60*/  LDG.E.LTC128B.U16 R18, desc[UR36][R6.64+0x12] ;  /* 0x0000122406127981 */ /* 0x000764000c1e1520 */
.L_x_50:
[----:B------:R-:W-:Y:S05]  /*2c70*/  BSYNC B1 ;  /* 0x0000000000017941 */ /* 0x000fea0003800000 */
.L_x_49:
        /* <DEDUP_REMOVED lines=10> */
.L_x_52:
[----:B------:R-:W-:Y:S05]  /*2d20*/  BSYNC B1 ;  /* 0x0000000000017941 */ /* 0x000fea0003800000 */
.L_x_51:
[----:B0----5:R-:W-:Y:S01]  /*2d30*/  IMAD.U32 R12, R18, 0x10000, RZ ;  /* 0x00010000120c7824 */ /* 0x021fe200078e00ff */
        /* <DEDUP_REMOVED lines=9> */
.L_x_54:
[----:B------:R-:W-:Y:S05]  /*2dd0*/  BSYNC B1 ;  /* 0x0000000000017941 */ /* 0x000fea0003800000 */
.L_x_53:
        /* <DEDUP_REMOVED lines=9> */
.L_x_56:
[----:B------:R-:W-:Y:S05]  /*2e70*/  BSYNC B1 ;  /* 0x0000000000017941 */ /* 0x000fea0003800000 */
.L_x_55:
[----:B0----5:R-:W-:Y:S01]  /*2e80*/  IMAD.U32 R12, R18, 0x10000, RZ ;  /* 0x00010000120c7824 */ /* 0x021fe200078e00ff */
        /* <DEDUP_REMOVED lines=8> */
.L_x_58:
[----:B------:R-:W-:Y:S05]  /*2f10*/  BSYNC B1 ;  /* 0x0000000000017941 */ /* 0x000fea0003800000 */
.L_x_57:
        /* <DEDUP_REMOVED lines=10> */
.L_x_60:
[----:B------:R-:W-:Y:S05]  /*2fc0*/  BSYNC B1 ;  /* 0x0000000000017941 */ /* 0x000fea0003800000 */
.L_x_59:
        /* <DEDUP_REMOVED lines=10> */
.L_x_62:
[----:B------:R-:W-:Y:S05]  /*3070*/  BSYNC B1 ;  /* 0x0000000000017941 */ /* 0x000fea0003800000 */
.L_x_61:
        /* <DEDUP_REMOVED lines=9> */
.L_x_64:
[----:B------:R-:W-:Y:S05]  /*3110*/  BSYNC B1 ;  /* 0x0000000000017941 */ /* 0x000fea0003800000 */
.L_x_63:
        /* <DEDUP_REMOVED lines=9> */
.L_x_66:
[----:B------:R-:W-:Y:S05]  /*31b0*/  BSYNC B1 ;  /* 0x0000000000017941 */ /* 0x000fea0003800000 */
.L_x_65:
        /* <DEDUP_REMOVED lines=10> */
.L_x_68:
[----:B------:R-:W-:Y:S05]  /*3260*/  BSYNC B1 ;  /* 0x0000000000017941 */ /* 0x000fea0003800000 */
.L_x_67:
        /* <DEDUP_REMOVED lines=10> */
.L_x_70:
[----:B------:R-:W-:Y:S05]  /*3310*/  BSYNC B1 ;  /* 0x0000000000017941 */ /* 0x000fea0003800000 */
.L_x_69:
        /* <DEDUP_REMOVED lines=9> */
.L_x_72:
[----:B------:R-:W-:Y:S05]  /*33b0*/  BSYNC B1 ;  /* 0x0000000000017941 */ /* 0x000fea0003800000 */
.L_x_71:
        /* <DEDUP_REMOVED lines=9> */
.L_x_74:
[----:B------:R-:W-:Y:S05]  /*3450*/  BSYNC B1 ;  /* 0x0000000000017941 */ /* 0x000fea0003800000 */
.L_x_73:
        /* <DEDUP_REMOVED lines=10> */
.L_x_76:
[----:B------:R-:W-:Y:S05]  /*3500*/  BSYNC B1 ;  /* 0x0000000000017941 */ /* 0x000fea0003800000 */
.L_x_75:
        /* <DEDUP_REMOVED lines=10> */
.L_x_78:
[----:B------:R-:W-:Y:S05]  /*35b0*/  BSYNC B1 ;  /* 0x0000000000017941 */ /* 0x000fea0003800000 */
.L_x_77:
        /* <DEDUP_REMOVED lines=9> */
.L_x_80:
[----:B------:R-:W-:Y:S05]  /*3650*/  BSYNC B1 ;  /* 0x0000000000017941 */ /* 0x000fea0003800000 */
.L_x_79:
        /* <DEDUP_REMOVED lines=9> */
.L_x_82:
[----:B------:R-:W-:Y:S05]  /*36f0*/  BSYNC B1 ;  /* 0x0000000000017941 */ /* 0x000fea0003800000 */
.L_x_81:
        /* <DEDUP_REMOVED lines=10> */
.L_x_84:
[----:B------:R-:W-:Y:S05]  /*37a0*/  BSYNC B1 ;  /* 0x0000000000017941 */ /* 0x000fea0003800000 */
.L_x_83:
        /* <DEDUP_REMOVED lines=10> */
.L_x_86:
[----:B------:R-:W-:Y:S05]  /*3850*/  BSYNC B1 ;  /* 0x0000000000017941 */ /* 0x000fea0003800000 */
.L_x_85:
        /* <DEDUP_REMOVED lines=9> */
.L_x_88:
[----:B------:R-:W-:Y:S05]  /*38f0*/  BSYNC B1 ;  /* 0x0000000000017941 */ /* 0x000fea0003800000 */
.L_x_87:
        /* <DEDUP_REMOVED lines=9> */
.L_x_90:
[----:B------:R-:W-:Y:S05]  /*3990*/  BSYNC B1 ;  /* 0x0000000000017941 */ /* 0x000fea0003800000 */
.L_x_89:
        /* <DEDUP_REMOVED lines=10> */
.L_x_92:
[----:B------:R-:W-:Y:S05]  /*3a40*/  BSYNC B1 ;  /* 0x0000000000017941 */ /* 0x000fea0003800000 */
.L_x_91:
        /* <DEDUP_REMOVED lines=10> */
.L_x_94:
[----:B------:R-:W-:Y:S05]  /*3af0*/  BSYNC B1 ;  /* 0x0000000000017941 */ /* 0x000fea0003800000 */
.L_x_93:
        /* <DEDUP_REMOVED lines=9> */
.L_x_96:
[----:B------:R-:W-:Y:S05]  /*3b90*/  BSYNC B1 ;  /* 0x0000000000017941 */ /* 0x000fea0003800000 */
.L_x_95:
        /* <DEDUP_REMOVED lines=9> */
.L_x_98:
[----:B------:R-:W-:Y:S05]  /*3c30*/  BSYNC B1 ;  /* 0x0000000000017941 */ /* 0x000fea0003800000 */
.L_x_97:
        /* <DEDUP_REMOVED lines=10> */
.L_x_100:
[----:B------:R-:W-:Y:S05]  /*3ce0*/  BSYNC B1 ;  /* 0x0000000000017941 */ /* 0x000fea0003800000 */
.L_x_99:
        /* <DEDUP_REMOVED lines=10> */
.L_x_102:
[----:B------:R-:W-:Y:S05]  /*3d90*/  BSYNC B1 ;  /* 0x0000000000017941 */ /* 0x000fea0003800000 */
.L_x_101:
        /* <DEDUP_REMOVED lines=9> */
.L_x_104:
[----:B------:R-:W-:Y:S05]  /*3e30*/  BSYNC B1 ;  /* 0x0000000000017941 */ /* 0x000fea0003800000 */
.L_x_103:
        /* <DEDUP_REMOVED lines=9> */
.L_x_106:
[----:B------:R-:W-:Y:S05]  /*3ed0*/  BSYNC B1 ;  /* 0x0000000000017941 */ /* 0x000fea0003800000 */
.L_x_105:
        /* <DEDUP_REMOVED lines=10> */
.L_x_108:
[----:B------:R-:W-:Y:S05]  /*3f80*/  BSYNC B1 ;  /* 0x0000000000017941 */ /* 0x000fea0003800000 */
.L_x_107:
        /* <DEDUP_REMOVED lines=10> */
.L_x_110:
[----:B------:R-:W-:Y:S05]  /*4030*/  BSYNC B1 ;  /* 0x0000000000017941 */ /* 0x000fea0003800000 */
.L_x_109:
        /* <DEDUP_REMOVED lines=9> */
.L_x_112:
[----:B------:R-:W-:Y:S05]  /*40d0*/  BSYNC B1 ;  /* 0x0000000000017941 */ /* 0x000fea0003800000 */
.L_x_111:
        /* <DEDUP_REMOVED lines=9> */
.L_x_114:
[----:B------:R-:W-:Y:S05]  /*4170*/  BSYNC B1 ;  /* 0x0000000000017941 */ /* 0x000fea0003800000 */
.L_x_113:
        /* <DEDUP_REMOVED lines=10> */
.L_x_116:
[----:B------:R-:W-:Y:S05]  /*4220*/  BSYNC B1 ;  /* 0x0000000000017941 */ /* 0x000fea0003800000 */
.L_x_115:
        /* <DEDUP_REMOVED lines=10> */
.L_x_118:
[----:B------:R-:W-:Y:S05]  /*42d0*/  BSYNC B1 ;  /* 0x0000000000017941 */ /* 0x000fea0003800000 */
.L_x_117:
        /* <DEDUP_REMOVED lines=9> */
.L_x_120:
[----:B------:R-:W-:Y:S05]  /*4370*/  BSYNC B1 ;  /* 0x0000000000017941 */ /* 0x000fea0003800000 */
.L_x_119:
        /* <DEDUP_REMOVED lines=9> */
.L_x_122:
[----:B------:R-:W-:Y:S05]  /*4410*/  BSYNC B1 ;  /* 0x0000000000017941 */ /* 0x000fea0003800000 */
.L_x_121:
        /* <DEDUP_REMOVED lines=10> */
.L_x_124:
[----:B------:R-:W-:Y:S05]  /*44c0*/  BSYNC B1 ;  /* 0x0000000000017941 */ /* 0x000fea0003800000 */
.L_x_123:
        /* <DEDUP_REMOVED lines=10> */
.L_x_126:
[----:B------:R-:W-:Y:S05]  /*4570*/  BSYNC B1 ;  /* 0x0000000000017941 */ /* 0x000fea0003800000 */
.L_x_125:
        /* <DEDUP_REMOVED lines=9> */
.L_x_128:
[----:B------:R-:W-:Y:S05]  /*4610*/  BSYNC B1 ;  /* 0x0000000000017941 */ /* 0x000fea0003800000 */
.L_x_127:
        /* <DEDUP_REMOVED lines=9> */
.L_x_130:
[----:B------:R-:W-:Y:S05]  /*46b0*/  BSYNC B1 ;  /* 0x0000000000017941 */ /* 0x000fea0003800000 */
.L_x_129:
        /* <DEDUP_REMOVED lines=10> */
.L_x_132:
[----:B------:R-:W-:Y:S05]  /*4760*/  BSYNC B1 ;  /* 0x0000000000017941 */ /* 0x000fea0003800000 */
.L_x_131:
        /* <DEDUP_REMOVED lines=10> */
.L_x_134:
[----:B------:R-:W-:Y:S05]  /*4810*/  BSYNC B1 ;  /* 0x0000000000017941 */ /* 0x000fea0003800000 */
.L_x_133:
        /* <DEDUP_REMOVED lines=9> */
.L_x_136:
[----:B------:R-:W-:Y:S05]  /*48b0*/  BSYNC B1 ;  /* 0x0000000000017941 */ /* 0x000fea0003800000 */
.L_x_135:
        /* <DEDUP_REMOVED lines=9> */
.L_x_138:
[----:B------:R-:W-:Y:S05]  /*4950*/  BSYNC B1 ;  /* 0x0000000000017941 */ /* 0x000fea0003800000 */
.L_x_137:
        /* <DEDUP_REMOVED lines=10> */
.L_x_140:
[----:B------:R-:W-:Y:S05]  /*4a00*/  BSYNC B1 ;  /* 0x0000000000017941 */ /* 0x000fea0003800000 */
.L_x_139:
        /* <DEDUP_REMOVED lines=10> */
.L_x_142:
[----:B------:R-:W-:Y:S05]  /*4ab0*/  BSYNC B1 ;  /* 0x0000000000017941 */ /* 0x000fea0003800000 */
.L_x_141:
        /* <DEDUP_REMOVED lines=9> */
.L_x_144:
[----:B------:R-:W-:Y:S05]  /*4b50*/  BSYNC B1 ;  /* 0x0000000000017941 */ /* 0x000fea0003800000 */
.L_x_143:
        /* <DEDUP_REMOVED lines=9> */
.L_x_146:
[----:B------:R-:W-:Y:S05]  /*4bf0*/  BSYNC B1 ;  /* 0x0000000000017941 */ /* 0x000fea0003800000 */
.L_x_145:
        /* <DEDUP_REMOVED lines=10> */
.L_x_148:
[----:B------:R-:W-:Y:S05]  /*4ca0*/  BSYNC B1 ;  /* 0x0000000000017941 */ /* 0x000fea0003800000 */
.L_x_147:
        /* <DEDUP_REMOVED lines=10> */
.L_x_150:
[----:B------:R-:W-:Y:S05]  /*4d50*/  BSYNC B1 ;  /* 0x0000000000017941 */ /* 0x000fea0003800000 */
.L_x_149:
        /* <DEDUP_REMOVED lines=9> */
.L_x_152:
[----:B------:R-:W-:Y:S05]  /*4df0*/  BSYNC B1 ;  /* 0x0000000000017941 */ /* 0x000fea0003800000 */
.L_x_151:
        /* <DEDUP_REMOVED lines=9> */
.L_x_154:
[----:B------:R-:W-:Y:S05]  /*4e90*/  BSYNC B1 ;  /* 0x0000000000017941 */ /* 0x000fea0003800000 */
.L_x_153:
        /* <DEDUP_REMOVED lines=10> */
.L_x_156:
[----:B------:R-:W-:Y:S05]  /*4f40*/  BSYNC B1 ;  /* 0x0000000000017941 */ /* 0x000fea0003800000 */
.L_x_155:
        /* <DEDUP_REMOVED lines=10> */
.L_x_158:
[----:B------:R-:W-:Y:S05]  /*4ff0*/  BSYNC B1 ;  /* 0x0000000000017941 */ /* 0x000fea0003800000 */
.L_x_157:
[----:B0---45:R-:W-:Y:S01]  /*5000*/  IMAD.U32 R4, R18, 0x10000, RZ ;  /* 0x0001000012047824 */ /* 0x031fe200078e00ff */
        /* <DEDUP_REMOVED lines=8> */
.L_x_160:
[----:B------:R-:W-:Y:S05]  /*5090*/  BSYNC B1 ;  /* 0x0000000000017941 */ /* 0x000fea0003800000 */
.L_x_159:
[----:B0----5:R-:W-:Y:S01]  /*50a0*/  IMAD.U32 R4, R18, 0x10000, RZ ;  /* 0x0001000012047824 */ /* 0x021fe200078e00ff */
[----:B------:R-:W-:Y:S01]  /*50b0*/  ISETP.GT.AND P0, PT, R0, 0x8, P0 ;  /* 0x000000080000780c */ /* 0x000fe20000704270 */
[----:B------:R-:W-:Y:S01]  /*50c0*/  @P1 IMAD.MOV.U32 R5, RZ, RZ, R11 ;  /* 0x000000ffff051224 */ /* 0x000fe200078e000b */
[----:B------:R-:W-:Y:S01]  /*50d0*/  BSSY B1, `(.L_x_161) ;  /* 0x0000008000017945 */ /* 0x000fe20003800000 */
[----:B------:R-:W-:Y:S01]  /*50e0*/  FMUL R3, R4, R91 ;  /* 0x0000005b04037220 */ /* 0x000fe20000400000 */
[----:B------:R-:W-:-:S03]  /*50f0*/  @P1 IMAD.MOV.U32 R4, RZ, RZ, R10 ;  /* 0x000000ffff041224 */ /* 0x000fc600078e000a */
[----:B------:R-:W-:-:S05]  /*5100*/  FFMA R3, R86, R90, R3 ;  /* 0x0000005a56037223 */ /* 0x000fca0000000003 */
[----:B------:R-:W-:-:S05]  /*5110*/  F2FP.BF16.F32.PACK_AB R3, RZ, R3 ;  /* 0x00000003ff03723e */ /* 0x000fca00000010ff */
[----:B------:R0:W-:Y:S01]  /*5120*/  @P1 STG.E.U16 desc[UR36][R4.64+0xf0], R3 ;  /* 0x0000f00304001986 */ /* 0x0001e2000c101524 */
[----:B------:R-:W-:Y:S05]  /*5130*/  @!P0 BRA `(.L_x_162) ;  /* 0x0000000000048947 */ /* 0x000fea0003800000 */
[----:B------:R0:W5:Y:S02]  /*5140*/  LDG.E.LTC128B.U16 R18, desc[UR36][R6.64+0xf2] ;  /* 0x0000f22406127981 */ /* 0x000164000c1e1520 */
.L_x_162:
[----:B------:R-:W-:Y:S05]  /*5150*/  BSYNC B1 ;  /* 0x0000000000017941 */ /* 0x000fea0003800000 */
.L_x_161:
[----:B------:R-:W-:Y:S05]  /*5160*/  @!P0 BRA `(.L_x_163) ;  /* 0x0000001000b08947 */ /* 0x000fea0003800000 */
[----:B-----5:R-:W-:-:S04]  /*5170*/  IMAD.U32 R18, R18, 0x10000, RZ ;  /* 0x0001000012127824 */ /* 0x020fc800078e00ff */
[----:B------:R-:W-:-:S04]  /*5180*/  FMUL R18, R18, R91 ;  /* 0x0000005b12127220 */ /* 0x000fc80000400000 */
[----:B------:R-:W-:-:S05]  /*5190*/  FFMA R18, R87, R90, R18 ;  /* 0x0000005a57127223 */ /* 0x000fca0000000012 */
[----:B------:R-:W-:-:S05]  /*51a0*/  F2FP.BF16.F32.PACK_AB R18, RZ, R18 ;  /* 0x00000012ff12723e */ /* 0x000fca00000010ff */
[----:B------:R0:W-:Y:S01]  /*51b0*/  STG.E.U16 desc[UR36][R10.64+0xf2], R18 ;  /* 0x0000f2120a007986 */ /* 0x0001e2000c101524 */
[----:B------:R-:W-:Y:S05]  /*51c0*/  BRA `(.L_x_163) ;  /* 0x0000001000987947 */ /* 0x000fea0003800000 */
.L_x_38:
[----:B------:R-:W-:Y:S01]  /*51d0*/  ISETP.GT.AND P3, PT, R3, 0x1, PT ;  /* 0x000000010300780c */ /* 0x000fe20003f64270 */
[----:B------:R-:W-:Y:S01]  /*51e0*/  ULDC.64 UR4, c[0x0][0x5c0] ;  /* 0x0001700000047ab9 */ /* 0x000fe20000000a00 */
[-C--:B------:R-:W-:Y:S01]  /*51f0*/  FMUL R24, R24, R90.reuse ;  /* 0x0000005a18187220 */ /* 0x080fe20000400000 */
[----:B------:R-:W-:Y:S01]  /*5200*/  LEA R4, P4, R106, UR4, 0x1 ;  /* 0x000000046a047c11 */ /* 0x000fe2000f8808ff */
[-C--:B------:R-:W-:Y:S01]  /*5210*/  FMUL R25, R25, R90.reuse ;  /* 0x0000005a19197220 */ /* 0x080fe20000400000 */
[----:B------:R-:W-:Y:S01]  /*5220*/  ISETP.GT.AND P0, PT, R0, RZ, P3 ;  /* 0x000000ff0000720c */ /* 0x000fe20001f04270 */
[----:B------:R-:W-:Y:S01]  /*5230*/  FMUL R26, R26, R90 ;  /* 0x0000005a1a1a7220 */ /* 0x000fe20000400000 */
[----:B------:R-:W-:Y:S01]  /*5240*/  F2FP.BF16.F32.PACK_AB R24, RZ, R24 ;  /* 0x00000018ff18723e */ /* 0x000fe200000010ff */
[-C--:B------:R-:W-:Y:S01]  /*5250*/  FMUL R27, R27, R90.reuse ;  /* 0x0000005a1b1b7220 */ /* 0x080fe20000400000 */
[----:B------:R-:W-:Y:S01]  /*5260*/  LEA.HI.X R5, R106, UR5, R115, 0x1, P4 ;  /* 0x000000056a057c11 */ /* 0x000fe2000a0f0c73 */
[-C--:B------:R-:W-:Y:S01]  /*5270*/  FMUL R28, R28, R90.reuse ;  /* 0x0000005a1c1c7220 */ /* 0x080fe20000400000 */
[----:B------:R-:W-:Y:S01]  /*5280*/  F2FP.BF16.F32.PACK_AB R25, RZ, R25 ;  /* 0x00000019ff19723e */ /* 0x000fe200000010ff */
[-C--:B------:R-:W-:Y:S01]  /*5290*/  FMUL R29, R29, R90.reuse ;  /* 0x0000005a1d1d7220 */ /* 0x080fe20000400000 */
[----:B------:R-:W-:Y:S01]  /*52a0*/  ISETP.GT.AND P2, PT, R0, 0x8, P2 ;  /* 0x000000080000780c */ /* 0x000fe20001744270 */
[----:B------:R-:W-:Y:S01]  /*52b0*/  @P1 STG.E.U16 desc[UR36][R4.64], R24 ;  /* 0x0000001804001986 */ /* 0x000fe2000c101524 */
[----:B------:R-:W-:Y:S01]  /*52c0*/  ISETP.GT.AND P1, PT, R3, 0x8, PT ;  /* 0x000000080300780c */ /* 0x000fe20003f24270 */
[----:B------:R-:W-:Y:S01]  /*52d0*/  FMUL R30, R30, R90 ;  /* 0x0000005a1e1e7220 */ /* 0x000fe20000400000 */
[C---:B------:R-:W-:Y:S01]  /*52e0*/  SHF.L.U64.HI R7, R96.reuse, 0x1, R97 ;  /* 0x0000000160077819 */ /* 0x040fe20000010261 */
[----:B------:R-:W-:Y:S01]  /*52f0*/  @P0 STG.E.U16 desc[UR36][R4.64+0x2], R25 ;  /* 0x0000021904000986 */ /* 0x000fe2000c101524 */
[----:B------:R-:W-:Y:S01]  /*5300*/  LEA R6, P5, R96, R4, 0x1 ;  /* 0x0000000460067211 */ /* 0x000fe200078a08ff */
[-C--:B------:R-:W-:Y:S01]  /*5310*/  FMUL R31, R31, R90.reuse ;  /* 0x0000005a1f1f7220 */ /* 0x080fe20000400000 */
[----:B------:R-:W-:Y:S01]  /*5320*/  ISETP.GT.AND P3, PT, R0, 0x8, P3 ;  /* 0x000000080000780c */ /* 0x000fe20001f64270 */
[-C--:B------:R-:W-:Y:S01]  /*5330*/  FMUL R32, R32, R90.reuse ;  /* 0x0000005a20207220 */ /* 0x080fe20000400000 */
[----:B------:R-:W-:Y:S01]  /*5340*/  ISETP.GT.AND P0, PT, R3, 0x9, PT ;  /* 0x000000090300780c */ /* 0x000fe20003f04270 */
[----:B------:R-:W-:Y:S01]  /*5350*/  IMAD.X R7, R7, 0x1, R5, P5 ;  /* 0x0000000107077824 */ /* 0x000fe200028e0605 */
[----:B------:R-:W-:Y:S01]  /*5360*/  ISETP.GT.AND P4, PT, R0, RZ, P1 ;  /* 0x000000ff0000720c */ /* 0x000fe20000f84270 */
[----:B------:R-:W-:Y:S01]  /*5370*/  FMUL R33, R33, R90 ;  /* 0x0000005a21217220 */ /* 0x000fe20000400000 */
[----:B------:R-:W-:Y:S01]  /*5380*/  F2FP.BF16.F32.PACK_AB R26, RZ, R26 ;  /* 0x0000001aff1a723e */ /* 0x000fe200000010ff */
[-C--:B------:R-:W-:Y:S01]  /*5390*/  FMUL R34, R34, R90.reuse ;  /* 0x0000005a22227220 */ /* 0x080fe20000400000 */
[----:B------:R-:W-:Y:S01]  /*53a0*/  ISETP.GT.AND P5, PT, R0, RZ, P0 ;  /* 0x000000ff0000720c */ /* 0x000fe200007a4270 */
[----:B------:R-:W-:Y:S01]  /*53b0*/  FMUL R35, R35, R90 ;  /* 0x0000005a23237220 */ /* 0x000fe20000400000 */
[----:B------:R-:W-:Y:S01]  /*53c0*/  F2FP.BF16.F32.PACK_AB R27, RZ, R27 ;  /* 0x0000001bff1b723e */ /* 0x000fe200000010ff */
[----:B------:R-:W-:Y:S01]  /*53d0*/  @P2 STG.E.U16 desc[UR36][R6.64], R26 ;  /* 0x0000001a06002986 */ /* 0x000fe2000c101524 */
[----:B------:R-:W-:Y:S01]  /*53e0*/  F2FP.BF16.F32.PACK_AB R28, RZ, R28 ;  /* 0x0000001cff1c723e */ /* 0x000fe200000010ff */
[-C--:B------:R-:W-:Y:S01]  /*53f0*/  FMUL R36, R36, R90.reuse ;  /* 0x0000005a24247220 */ /* 0x080fe20000400000 */
[C---:B------:R-:W-:Y:S01]  /*5400*/  ISETP.GT.AND P2, PT, R0.reuse, 0x8, P1 ;  /* 0x000000080000780c */ /* 0x040fe20000f44270 */
[----:B------:R-:W-:Y:S01]  /*5410*/  @P3 STG.E.U16 desc[UR36][R6.64+0x2], R27 ;  /* 0x0000021b06003986 */ /* 0x000fe2000c101524 */
[----:B------:R-:W-:Y:S01]  /*5420*/  ISETP.GT.AND P1, PT, R3, 0x10, PT ;  /* 0x000000100300780c */ /* 0x000fe20003f24270 */
[-C--:B------:R-:W-:Y:S01]  /*5430*/  FMUL R37, R37, R90.reuse ;  /* 0x0000005a25257220 */ /* 0x080fe20000400000 */
[----:B------:R-:W-:Y:S01]  /*5440*/  F2FP.BF16.F32.PACK_AB R29, RZ, R29 ;  /* 0x0000001dff1d723e */ /* 0x000fe200000010ff */
[----:B------:R-:W-:Y:S01]  /*5450*/  @P4 STG.E.U16 desc[UR36][R4.64+0x10], R28 ;  /* 0x0000101c04004986 */ /* 0x000fe2000c101524 */
[----:B------:R-:W-:Y:S01]  /*5460*/  ISETP.GT.AND P3, PT, R0, 0x8, P0 ;  /* 0x000000080000780c */ /* 0x000fe20000764270 */
[-C--:B------:R-:W-:Y:S01]  /*5470*/  FMUL R38, R38, R90.reuse ;  /* 0x0000005a26267220 */ /* 0x080fe20000400000 */
[----:B------:R-:W-:Y:S01]  /*5480*/  ISETP.GT.AND P0, PT, R3, 0x11, PT ;  /* 0x000000110300780c */ /* 0x000fe20003f04270 */
[----:B------:R-:W-:Y:S01]  /*5490*/  @P5 STG.E.U16 desc[UR36][R4.64+0x12], R29 ;  /* 0x0000121d04005986 */ /* 0x000fe2000c101524 */
        /* <DEDUP_REMOVED lines=162> */
[----:B------:R-:W-:-:S02]  /*5ec0*/  F2FP.BF16.F32.PACK_AB R62, RZ, R62 ;  /* 0x0000003eff3e723e */ /* 0x000fc400000010ff */
[C---:B------:R-:W-:Y:S02]  /*5ed0*/  ISETP.GT.AND P5, PT, R0.reuse, RZ, P0 ;  /* 0x000000ff0000720c */ /* 0x040fe400007a4270 */
[----:B------:R-:W-:Y:S01]  /*5ee0*/  F2FP.BF16.F32.PACK_AB R63, RZ, R63 ;  /* 0x0000003fff3f723e */ /* 0x000fe200000010ff */
[----:B------:R-:W-:Y:S01]  /*5ef0*/  @P2 STG.E.U16 desc[UR36][R6.64+0x90], R62 ;  /* 0x0000903e06002986 */ /* 0x000fe2000c101524 */
[----:B------:R-:W-:Y:S02]  /*5f00*/  F2FP.BF16.F32.PACK_AB R64, RZ, R64 ;  /* 0x00000040ff40723e */ /* 0x000fe400000010ff */
[C---:B------:R-:W-:Y:S01]  /*5f10*/  ISETP.GT.AND P2, PT, R0.reuse, 0x8, P1 ;  /* 0x000000080000780c */ /* 0x040fe20000f44270 */
[----:B------:R-:W-:Y:S01]  /*5f20*/  @P3 STG.E.U16 desc[UR36][R6.64+0x92], R63 ;  /* 0x0000923f06003986 */ /* 0x000fe2000c101524 */
[----:B------:R-:W-:Y:S02]  /*5f30*/  ISETP.GT.AND P1, PT, R3, 0x58, PT ;  /* 0x000000580300780c */ /* 0x000fe40003f24270 */
[----:B------:R-:W-:Y:S01]  /*5f40*/  F2FP.BF16.F32.PACK_AB R65, RZ, R65 ;  /* 0x00000041ff41723e */ /* 0x000fe200000010ff */
[----:B------:R-:W-:Y:S01]  /*5f50*/  @P4 STG.E.U16 desc[UR36][R4.64+0xa0], R64 ;  /* 0x0000a04004004986 */ /* 0x000fe2000c101524 */
[----:B------:R-:W-:-:S02]  /*5f60*/  ISETP.GT.AND P3, PT, R0, 0x8, P0 ;  /* 0x000000080000780c */ /* 0x000fc40000764270 */
[----:B------:R-:W-:Y:S01]  /*5f70*/  ISETP.GT.AND P0, PT, R3, 0x59, PT ;  /* 0x000000590300780c */ /* 0x000fe20003f04270 */
[----:B------:R-:W-:Y:S01]  /*5f80*/  @P5 STG.E.U16 desc[UR36][R4.64+0xa2], R65 ;  /* 0x0000a24104005986 */ /* 0x000fe2000c101524 */
[C---:B------:R-:W-:Y:S02]  /*5f90*/  ISETP.GT.AND P4, PT, R0.reuse, RZ, P1 ;  /* 0x000000ff0000720c */ /* 0x040fe40000f84270 */
[----:B------:R-:W-:Y:S02]  /*5fa0*/  F2FP.BF16.F32.PACK_AB R66, RZ, R66 ;  /* 0x00000042ff42723e */ /* 0x000fe400000010ff */
[----:B------:R-:W-:Y:S02]  /*5fb0*/  ISETP.GT.AND P5, PT, R0, RZ, P0 ;  /* 0x000000ff0000720c */ /* 0x000fe400007a4270 */
[----:B------:R-:W-:Y:S01]  /*5fc0*/  F2FP.BF16.F32.PACK_AB R67, RZ, R67 ;  /* 0x00000043ff43723e */ /* 0x000fe200000010ff */
[----:B------:R-:W-:Y:S01]  /*5fd0*/  @P2 STG.E.U16 desc[UR36][R6.64+0xa0], R66 ;  /* 0x0000a04206002986 */ /* 0x000fe2000c101524 */
[----:B------:R-:W-:-:S02]  /*5fe0*/  F2FP.BF16.F32.PACK_AB R68, RZ, R68 ;  /* 0x00000044ff44723e */ /* 0x000fc400000010ff */
[C---:B------:R-:W-:Y:S01]  /*5ff0*/  ISETP.GT.AND P2, PT, R0.reuse, 0x8, P1 ;  /* 0x000000080000780c */ /* 0x040fe20000f44270 */
[----:B------:R-:W-:Y:S01]  /*6000*/  @P3 STG.E.U16 desc[UR36][R6.64+0xa2], R67 ;  /* 0x0000a24306003986 */ /* 0x000fe2000c101524 */
[C---:B------:R-:W-:Y:S02]  /*6010*/  ISETP.GT.AND P1, PT, R3.reuse, 0x60, PT ;  /* 0x000000600300780c */ /* 0x040fe40003f24270 */
[----:B------:R-:W-:Y:S01]  /*6020*/  F2FP.BF16.F32.PACK_AB R69, RZ, R69 ;  /* 0x00000045ff45723e */ /* 0x000fe200000010ff */
[----:B------:R-:W-:Y:S01]  /*6030*/  @P4 STG.E.U16 desc[UR36][R4.64+0xb0], R68 ;  /* 0x0000b04404004986 */ /* 0x000fe2000c101524 */
[C---:B------:R-:W-:Y:S02]  /*6040*/  ISETP.GT.AND P3, PT, R0.reuse, 0x8, P0 ;  /* 0x000000080000780c */ /* 0x040fe40000764270 */
[----:B------:R-:W-:Y:S01]  /*6050*/  ISETP.GT.AND P0, PT, R3, 0x61, PT ;  /* 0x000000610300780c */ /* 0x000fe20003f04270 */
[----:B------:R-:W-:Y:S01]  /*6060*/  @P5 STG.E.U16 desc[UR36][R4.64+0xb2], R69 ;  /* 0x0000b24504005986 */ /* 0x000fe2000c101524 */
[----:B------:R-:W-:-:S02]  /*6070*/  ISETP.GT.AND P4, PT, R0, RZ, P1 ;  /* 0x000000ff0000720c */ /* 0x000fc40000f84270 */
[C---:B------:R-:W-:Y:S02]  /*6080*/  ISETP.GT.AND P5, PT, R0.reuse, RZ, P0 ;  /* 0x000000ff0000720c */ /* 0x040fe400007a4270 */
[----:B------:R-:W-:Y:S02]  /*6090*/  F2FP.BF16.F32.PACK_AB R70, RZ, R70 ;  /* 0x00000046ff46723e */ /* 0x000fe400000010ff */
[----:B------:R-:W-:Y:S02]  /*60a0*/  F2FP.BF16.F32.PACK_AB R71, RZ, R71 ;  /* 0x00000047ff47723e */ /* 0x000fe400000010ff */
[----:B------:R-:W-:Y:S01]  /*60b0*/  F2FP.BF16.F32.PACK_AB R72, RZ, R72 ;  /* 0x00000048ff48723e */ /* 0x000fe200000010ff */
[----:B------:R-:W-:Y:S01]  /*60c0*/  @P2 STG.E.U16 desc[UR36][R6.64+0xb0], R70 ;  /* 0x0000b04606002986 */ /* 0x000fe2000c101524 */
[----:B------:R-:W-:Y:S02]  /*60d0*/  F2FP.BF16.F32.PACK_AB R73, RZ, R73 ;  /* 0x00000049ff49723e */ /* 0x000fe400000010ff */
[C---:B------:R-:W-:Y:S01]  /*60e0*/  ISETP.GT.AND P1, PT, R0.reuse, 0x8, P1 ;  /* 0x000000080000780c */ /* 0x040fe20000f24270 */
[----:B------:R-:W-:Y:S01]  /*60f0*/  @P3 STG.E.U16 desc[UR36][R6.64+0xb2], R71 ;  /* 0x0000b24706003986 */ /* 0x000fe2000c101524 */
[----:B------:R-:W-:-:S02]  /*6100*/  ISETP.GT.AND P2, PT, R0, 0x8, P0 ;  /* 0x000000080000780c */ /* 0x000fc40000744270 */
[----:B------:R-:W-:Y:S01]  /*6110*/  F2FP.BF16.F32.PACK_AB R74, RZ, R74 ;  /* 0x0000004aff4a723e */ /* 0x000fe200000010ff */
[----:B------:R-:W-:Y:S01]  /*6120*/  @P4 STG.E.U16 desc[UR36][R4.64+0xc0], R72 ;  /* 0x0000c04804004986 */ /* 0x000fe2000c101524 */
[C---:B------:R-:W-:Y:S02]  /*6130*/  ISETP.GT.AND P4, PT, R3.reuse, 0x68, PT ;  /* 0x000000680300780c */ /* 0x040fe40003f84270 */
[----:B------:R-:W-:Y:S01]  /*6140*/  ISETP.GT.AND P0, PT, R3, 0x69, PT ;  /* 0x000000690300780c */ /* 0x000fe20003f04270 */
[----:B------:R-:W-:Y:S01]  /*6150*/  @P5 STG.E.U16 desc[UR36][R4.64+0xc2], R73 ;  /* 0x0000c24904005986 */ /* 0x000fe2000c101524 */
[----:B------:R-:W-:Y:S02]  /*6160*/  ISETP.GT.AND P5, PT, R0, RZ, P4 ;  /* 0x000000ff0000720c */ /* 0x000fe400027a4270 */
[----:B------:R-:W-:Y:S01]  /*6170*/  F2FP.BF16.F32.PACK_AB R75, RZ, R75 ;  /* 0x0000004bff4b723e */ /* 0x000fe200000010ff */
[----:B------:R-:W-:Y:S01]  /*6180*/  @P1 STG.E.U16 desc[UR36][R6.64+0xc0], R74 ;  /* 0x0000c04a06001986 */ /* 0x000fe2000c101524 */
[----:B------:R-:W-:-:S02]  /*6190*/  F2FP.BF16.F32.PACK_AB R76, RZ, R76 ;  /* 0x0000004cff4c723e */ /* 0x000fc400000010ff */
[C---:B------:R-:W-:Y:S01]  /*61a0*/  ISETP.GT.AND P3, PT, R0.reuse, RZ, P0 ;  /* 0x000000ff0000720c */ /* 0x040fe20000764270 */
[----:B------:R-:W-:Y:S01]  /*61b0*/  @P2 STG.E.U16 desc[UR36][R6.64+0xc2], R75 ;  /* 0x0000c24b06002986 */ /* 0x000fe2000c101524 */
[C---:B------:R-:W-:Y:S02]  /*61c0*/  ISETP.GT.AND P4, PT, R0.reuse, 0x8, P4 ;  /* 0x000000080000780c */ /* 0x040fe40002784270 */
[----:B------:R-:W-:Y:S02]  /*61d0*/  F2FP.BF16.F32.PACK_AB R77, RZ, R77 ;  /* 0x0000004dff4d723e */ /* 0x000fe400000010ff */
[----:B------:R-:W-:Y:S01]  /*61e0*/  F2FP.BF16.F32.PACK_AB R78, RZ, R78 ;  /* 0x0000004eff4e723e */ /* 0x000fe200000010ff */
[----:B------:R-:W-:Y:S01]  /*61f0*/  @P5 STG.E.U16 desc[UR36][R4.64+0xd0], R76 ;  /* 0x0000d04c04005986 */ /* 0x000fe2000c101524 */
[----:B------:R-:W-:Y:S02]  /*6200*/  ISETP.GT.AND P5, PT, R0, 0x8, P0 ;  /* 0x000000080000780c */ /* 0x000fe400007a4270 */
[----:B------:R-:W-:-:S02]  /*6210*/  F2FP.BF16.F32.PACK_AB R79, RZ, R79 ;  /* 0x0000004fff4f723e */ /* 0x000fc400000010ff */
[C---:B------:R-:W-:Y:S01]  /*6220*/  ISETP.GT.AND P2, PT, R3.reuse, 0x71, PT ;  /* 0x000000710300780c */ /* 0x040fe20003f44270 */
[----:B------:R-:W-:Y:S01]  /*6230*/  @P3 STG.E.U16 desc[UR36][R4.64+0xd2], R77 ;  /* 0x0000d24d04003986 */ /* 0x000fe2000c101524 */
[----:B------:R-:W-:Y:S02]  /*6240*/  ISETP.GT.AND P3, PT, R3, 0x70, PT ;  /* 0x000000700300780c */ /* 0x000fe40003f64270 */
[----:B------:R-:W-:Y:S01]  /*6250*/  F2FP.BF16.F32.PACK_AB R80, RZ, R80 ;  /* 0x00000050ff50723e */ /* 0x000fe200000010ff */
[----:B------:R-:W-:Y:S01]  /*6260*/  @P4 STG.E.U16 desc[UR36][R6.64+0xd0], R78 ;  /* 0x0000d04e06004986 */ /* 0x000fe2000c101524 */
[C---:B------:R-:W-:Y:S02]  /*6270*/  ISETP.GT.AND P4, PT, R0.reuse, RZ, P2 ;  /* 0x000000ff0000720c */ /* 0x040fe40001784270 */
[----:B------:R-:W-:Y:S01]  /*6280*/  F2FP.BF16.F32.PACK_AB R81, RZ, R81 ;  /* 0x00000051ff51723e */ /* 0x000fe200000010ff */
[----:B------:R-:W-:Y:S01]  /*6290*/  @P5 STG.E.U16 desc[UR36][R6.64+0xd2], R79 ;  /* 0x0000d24f06005986 */ /* 0x000fe2000c101524 */
[----:B------:R-:W-:-:S02]  /*62a0*/  ISETP.GT.AND P5, PT, R0, RZ, P3 ;  /* 0x000000ff0000720c */ /* 0x000fc40001fa4270 */
[C---:B------:R-:W-:Y:S02]  /*62b0*/  ISETP.GT.AND P1, PT, R3.reuse, 0x78, PT ;  /* 0x000000780300780c */ /* 0x040fe40003f24270 */
[----:B------:R-:W-:Y:S02]  /*62c0*/  ISETP.GT.AND P0, PT, R3, 0x79, PT ;  /* 0x000000790300780c */ /* 0x000fe40003f04270 */
[C---:B------:R-:W-:Y:S02]  /*62d0*/  ISETP.GT.AND P3, PT, R0.reuse, 0x8, P3 ;  /* 0x000000080000780c */ /* 0x040fe40001f64270 */
[C---:B------:R-:W-:Y:S02]  /*62e0*/  ISETP.GT.AND P2, PT, R0.reuse, 0x8, P2 ;  /* 0x000000080000780c */ /* 0x040fe40001744270 */
[----:B------:R-:W-:Y:S02]  /*62f0*/  F2FP.BF16.F32.PACK_AB R82, RZ, R82 ;  /* 0x00000052ff52723e */ /* 0x000fe400000010ff */
[----:B------:R-:W-:Y:S01]  /*6300*/  F2FP.BF16.F32.PACK_AB R83, RZ, R83 ;  /* 0x00000053ff53723e */ /* 0x000fe200000010ff */
[----:B------:R-:W-:Y:S01]  /*6310*/  @P5 STG.E.U16 desc[UR36][R4.64+0xe0], R80 ;  /* 0x0000e05004005986 */ /* 0x000fe2000c101524 */
[----:B------:R-:W-:-:S02]  /*6320*/  ISETP.GT.AND P5, PT, R0, RZ, P0 ;  /* 0x000000ff0000720c */ /* 0x000fc400007a4270 */
[C---:B------:R-:W-:Y:S01]  /*6330*/  ISETP.GT.AND P0, PT, R0.reuse, 0x8, P0 ;  /* 0x000000080000780c */ /* 0x040fe20000704270 */
[----:B------:R-:W-:Y:S01]  /*6340*/  @P4 STG.E.U16 desc[UR36][R4.64+0xe2], R81 ;  /* 0x0000e25104004986 */ /* 0x000fe2000c101524 */
[C---:B------:R-:W-:Y:S02]  /*6350*/  ISETP.GT.AND P4, PT, R0.reuse, RZ, P1 ;  /* 0x000000ff0000720c */ /* 0x040fe40000f84270 */
[----:B------:R-:W-:Y:S01]  /*6360*/  ISETP.GT.AND P1, PT, R0, 0x8, P1 ;  /* 0x000000080000780c */ /* 0x000fe20000f24270 */
[----:B------:R-:W-:Y:S01]  /*6370*/  @P3 STG.E.U16 desc[UR36][R6.64+0xe0], R82 ;  /* 0x0000e05206003986 */ /* 0x000fe2000c101524 */
[----:B------:R-:W-:Y:S02]  /*6380*/  F2FP.BF16.F32.PACK_AB R84, RZ, R84 ;  /* 0x00000054ff54723e */ /* 0x000fe400000010ff */
[----:B------:R-:W-:Y:S01]  /*6390*/  F2FP.BF16.F32.PACK_AB R85, RZ, R85 ;  /* 0x00000055ff55723e */ /* 0x000fe200000010ff */
[----:B------:R-:W-:Y:S01]  /*63a0*/  @P2 STG.E.U16 desc[UR36][R6.64+0xe2], R83 ;  /* 0x0000e25306002986 */ /* 0x000fe2000c101524 */
[----:B------:R-:W-:-:S02]  /*63b0*/  F2FP.BF16.F32.PACK_AB R86, RZ, R86 ;  /* 0x00000056ff56723e */ /* 0x000fc400000010ff */
[----:B------:R-:W-:-:S03]  /*63c0*/  F2FP.BF16.F32.PACK_AB R87, RZ, R87 ;  /* 0x00000057ff57723e */ /* 0x000fc600000010ff */
[----:B------:R-:W-:Y:S04]  /*63d0*/  @P4 STG.E.U16 desc[UR36][R4.64+0xf0], R84 ;  /* 0x0000f05404004986 */ /* 0x000fe8000c101524 */
[----:B------:R0:W-:Y:S02]  /*63e0*/  @P5 STG.E.U16 desc[UR36][R4.64+0xf2], R85 ;  /* 0x0000f25504005986 */ /* 0x0001e4000c101524 */
[----:B0-----:R-:W-:Y:S02]  /*63f0*/  @P1 IMAD.MOV.U32 R4, RZ, RZ, R6 ;  /* 0x000000ffff041224 */ /* 0x001fe400078e0006 */
[----:B------:R-:W-:-:S05]  /*6400*/  @P1 IMAD.MOV.U32 R5, RZ, RZ, R7 ;  /* 0x000000ffff051224 */ /* 0x000fca00078e0007 */
[----:B------:R0:W-:Y:S04]  /*6410*/  @P1 STG.E.U16 desc[UR36][R4.64+0xf0], R86 ;  /* 0x0000f05604001986 */ /* 0x0001e8000c101524 */
[----:B------:R0:W-:Y:S02]  /*6420*/  @P0 STG.E.U16 desc[UR36][R6.64+0xf2], R87 ;  /* 0x0000f25706000986 */ /* 0x0001e4000c101524 */
.L_x_163:
[----:B------:R-:W-:Y:S05]  /*6430*/  BSYNC B0 ;  /* 0x0000000000007941 */ /* 0x000fea0003800000 */
.L_x_37:
[----:B0-----:R-:W2:Y:S01]  /*6440*/  LDL.64 R4, [R1] ;  /* 0x0000000001047983 */ /* 0x001ea20000100a00 */
[----:B------:R-:W-:Y:S01]  /*6450*/  ULDC.64 UR4, c[0x0][0x650] ;  /* 0x0001940000047ab9 */ /* 0x000fe20000000a00 */
[----:B------:R-:W-:Y:S02]  /*6460*/  IMAD.U32 R0, RZ, RZ, UR44 ;  /* 0x0000002cff007e24 */ /* 0x000fe4000f8e00ff */
[----:B------:R-:W-:Y:S02]  /*6470*/  IMAD.MOV.U32 R22, RZ, RZ, -0x1 ;  /* 0xffffffffff167424 */ /* 0x000fe400078e00ff */
[----:B------:R0:W-:Y:S01]  /*6480*/  SYNCS.ARRIVE.TRANS64.A1T0 RZ, [R0+UR46], RZ ;  /* 0x000000ff00ff79a7 */ /* 0x0001e2000810002e */
[----:B-----5:R-:W-:Y:S02]  /*6490*/  IMAD.MOV.U32 R18, RZ, RZ, -0x1 ;  /* 0xffffffffff127424 */ /* 0x020fe400078e00ff */
[----:B------:R-:W-:Y:S01]  /*64a0*/  IMAD.MOV.U32 R19, RZ, RZ, -0x1 ;  /* 0xffffffffff137424 */ /* 0x000fe200078e00ff */
[----:B0-----:R-:W-:-:S02]  /*64b0*/  PRMT R0, RZ, 0x7610, R0 ;  /* 0x00007610ff007816 */ /* 0x001fc40000000000 */
[----:B--2---:R-:W-:-:S05]  /*64c0*/  LEA R16, P0, R4, R16, 0x1 ;  /* 0x0000001004107211 */ /* 0x004fca00078008ff */
[----:B------:R-:W-:Y:S01]  /*64d0*/  IMAD.X R17, R100, 0x1, R17, P0 ;  /* 0x0000000164117824 */ /* 0x000fe200000e0611 */
[----:B------:R-:W-:-:S04]  /*64e0*/  ISETP.GE.U32.AND P0, PT, R16, UR4, PT ;  /* 0x0000000410007c0c */ /* 0x000fc8000bf06070 */
[----:B------:R-:W-:-:S13]  /*64f0*/  ISETP.GE.U32.AND.EX P0, PT, R17, UR5, PT, P0 ;  /* 0x0000000511007c0c */ /* 0x000fda000bf06100 */
[----:B------:R-:W-:Y:S05]  /*6500*/  @P0 BRA `(.L_x_164) ;  /* 0x00000004004c0947 */ /* 0x000fea0003800000 */
[----:B-1----:R-:W0:Y:S01]  /*6510*/  LDC.64 R10, c[0x0][0x628] ;  /* 0x00018a00ff0a7b82 */ /* 0x002e220000000a00 */
[----:B------:R-:W1:Y:S01]  /*6520*/  S2R R12, SR_CTAID.X ;  /* 0x00000000000c7919 */ /* 0x000e620000002500 */
[----:B------:R-:W-:Y:S02]  /*6530*/  IMAD.MOV.U32 R8, RZ, RZ, R16 ;  /* 0x000000ffff087224 */ /* 0x000fe400078e0010 */
[----:B------:R-:W-:Y:S01]  /*6540*/  IMAD.MOV.U32 R9, RZ, RZ, R17 ;  /* 0x000000ffff097224 */ /* 0x000fe200078e0011 */
[----:B------:R-:W2:Y:S03]  /*6550*/  S2R R18, SR_CTAID.Y ;  /* 0x0000000000127919 */ /* 0x000ea60000002600 */
[----:B------:R-:W1:Y:S08]  /*6560*/  LDC R0, c[0x0][0x630] ;  /* 0x00018c00ff007b82 */ /* 0x000e700000000800 */
[----:B------:R-:W1:Y:S01]  /*6570*/  LDC.64 R14, c[0x0][0x620] ;  /* 0x00018800ff0e7b82 */ /* 0x000e620000000a00 */
[----:B0-----:R-:W-:-:S04]  /*6580*/  ISETP.NE.U32.AND P0, PT, R10, RZ, PT ;  /* 0x000000ff0a00720c */ /* 0x001fc80003f05070 */
[----:B------:R-:W-:-:S13]  /*6590*/  ISETP.NE.AND.EX P0, PT, R11, RZ, PT, P0 ;  /* 0x000000ff0b00720c */ /* 0x000fda0003f05300 */
[----:B-12---:R-:W-:Y:S05]  /*65a0*/  @!P0 BRA `(.L_x_165) ;  /* 0x0000000000288947 */ /* 0x006fea0003800000 */
[----:B------:R-:W0:Y:S02]  /*65b0*/  LDC R3, c[0x0][0x634] ;  /* 0x00018d00ff037b82 */ /* 0x000e240000000800 */
[----:B0-----:R-:W-:-:S05]  /*65c0*/  IADD3 R3, P0, R16, R3, RZ ;  /* 0x0000000310037210 */ /* 0x001fca0007f1e0ff */
[----:B------:R-:W-:-:S04]  /*65d0*/  IMAD.X R13, RZ, RZ, R17, P0 ;  /* 0x000000ffff0d7224 */ /* 0x000fc800000e0611 */
[----:B------:R-:W-:-:S04]  /*65e0*/  IMAD.WIDE.U32 R4, R13, R10, RZ ;  /* 0x0000000a0d047225 */ /* 0x000fc800078e00ff */
[----:B---34-:R-:W-:-:S04]  /*65f0*/  IMAD.WIDE.U32 R6, P0, R3, R11, R4 ;  /* 0x0000000b03067225 */ /* 0x018fc80007800004 */
[----:B------:R-:W-:-:S04]  /*6600*/  IMAD.WIDE.U32 R4, R3, R10, RZ ;  /* 0x0000000a03047225 */ /* 0x000fc800078e00ff */
[----:B------:R-:W-:Y:S01]  /*6610*/  IMAD.X R9, RZ, RZ, RZ, P0 ;  /* 0x000000ffff097224 */ /* 0x000fe200000e06ff */
[----:B------:R-:W-:Y:S01]  /*6620*/  IADD3 RZ, P0, R5, R6, RZ ;  /* 0x0000000605ff7210 */ /* 0x000fe20007f1e0ff */
[----:B------:R-:W-:-:S04]  /*6630*/  IMAD.MOV.U32 R8, RZ, RZ, R7 ;  /* 0x000000ffff087224 */ /* 0x000fc800078e0007 */
[----:B------:R-:W-:-:S08]  /*6640*/  IMAD.WIDE.U32.X R8, R13, R11, R8, P0 ;  /* 0x0000000b0d087225 */ /* 0x000fd000000e0408 */
.L_x_165:
[-CC-:B------:R-:W-:Y:S01]  /*6650*/  SHF.R.U64 R19, R8, R0.reuse, R9.reuse ;  /* 0x0000000008137219 */ /* 0x180fe20000001209 */
[----:B------:R-:W0:Y:S01]  /*6660*/  LDC.64 R24, c[0x0][0x640] ;  /* 0x00019000ff187b82 */ /* 0x000e220000000a00 */
[----:B------:R-:W-:Y:S01]  /*6670*/  SHF.R.U32.HI R0, RZ, R0, R9 ;  /* 0x00000000ff007219 */ /* 0x000fe20000011609 */
[----:B------:R-:W-:Y:S01]  /*6680*/  ULDC UR4, c[0x0][0x150] ;  /* 0x0000540000047ab9 */ /* 0x000fe20000000800 */
[----:B------:R-:W-:Y:S02]  /*6690*/  IADD3 R3, P0, RZ, -R19, RZ ;  /* 0x80000013ff037210 */ /* 0x000fe40007f1e0ff */
[----:B---34-:R-:W-:-:S03]  /*66a0*/  I2FP.F32.U32 R7, R12 ;  /* 0x0000000c00077245 */ /* 0x018fc60000201000 */
[----:B------:R-:W1:Y:S01]  /*66b0*/  LDC R6, c[0x0][0x618] ;  /* 0x00018600ff067b82 */ /* 0x000e620000000800 */
[----:B------:R-:W-:Y:S02]  /*66c0*/  IMAD.X R5, RZ, RZ, ~R0, P0 ;  /* 0x000000ffff057224 */ /* 0x000fe400000e0e00 */
[----:B------:R-:W-:Y:S01]  /*66d0*/  FMUL R7, R7, UR4 ;  /* 0x0000000407077c20 */ /* 0x000fe20008400000 */
[----:B------:R-:W-:Y:S01]  /*66e0*/  ULDC UR4, c[0x0][0x154] ;  /* 0x0000550000047ab9 */ /* 0x000fe20000000800 */
[-C--:B------:R-:W-:Y:S02]  /*66f0*/  IMAD R0, R5, R14.reuse, RZ ;  /* 0x0000000e05007224 */ /* 0x080fe400078e02ff */
[C---:B------:R-:W-:Y:S01]  /*6700*/  IMAD.WIDE.U32 R4, R3.reuse, R14, R16 ;  /* 0x0000000e03047225 */ /* 0x040fe200078e0010 */
[----:B------:R-:W2:Y:S01]  /*6710*/  LDC R8, c[0x0][0x608] ;  /* 0x00018200ff087b82 */ /* 0x000ea20000000800 */
[----:B------:R-:W3:Y:S02]  /*6720*/  F2I.U32.TRUNC.NTZ R7, R7 ;  /* 0x0000000700077305 */ /* 0x000ee4000020f000 */
[----:B------:R-:W-:Y:S01]  /*6730*/  IMAD R3, R3, R15, R0 ;  /* 0x0000000f03037224 */ /* 0x000fe200078e0200 */
[----:B------:R-:W-:-:S03]  /*6740*/  I2FP.F32.U32 R0, R18 ;  /* 0x0000001200007245 */ /* 0x000fc60000201000 */
[----:B------:R-:W-:Y:S01]  /*6750*/  IMAD.IADD R3, R5, 0x1, R3 ;  /* 0x0000000105037824 */ /* 0x000fe200078e0203 */
[----:B------:R-:W4:Y:S01]  /*6760*/  LDC R11, c[0x0][0x658] ;  /* 0x00019600ff0b7b82 */ /* 0x000f220000000800 */
[----:B0-----:R-:W-:-:S04]  /*6770*/  ISETP.NE.U32.AND P0, PT, R24, RZ, PT ;  /* 0x000000ff1800720c */ /* 0x001fc80003f05070 */
[----:B------:R-:W-:-:S03]  /*6780*/  ISETP.NE.AND.EX P0, PT, R25, RZ, PT, P0 ;  /* 0x000000ff1900720c */ /* 0x000fc60003f05300 */
[----:B------:R-:W0:Y:S01]  /*6790*/  LDC R9, c[0x0][0x144] ;  /* 0x00005100ff097b82 */ /* 0x000e220000000800 */
[-C--:B-1----:R-:W-:Y:S01]  /*67a0*/  SHF.R.U64 R10, R4, R6.reuse, R3 ;  /* 0x00000006040a7219 */ /* 0x082fe20000001203 */
[----:B---3--:R-:W-:Y:S01]  /*67b0*/  IMAD.MOV R7, RZ, RZ, -R7 ;  /* 0x000000ffff077224 */ /* 0x008fe200078e0a07 */
[----:B------:R-:W-:Y:S01]  /*67c0*/  SHF.R.U32.HI R3, RZ, R6, R3 ;  /* 0x00000006ff037219 */ /* 0x000fe20000011603 */
[----:B------:R-:W-:-:S04]  /*67d0*/  FMUL R6, R0, UR4 ;  /* 0x0000000400067c20 */ /* 0x000fc80008400000 */
[----:B------:R-:W1:Y:S01]  /*67e0*/  LDC R21, c[0x0][0x148] ;  /* 0x00005200ff157b82 */ /* 0x000e620000000800 */
[----:B------:R3:W0:Y:S01]  /*67f0*/  F2I.U32.TRUNC.NTZ R14, R6 ;  /* 0x00000006000e7305 */ /* 0x000622000020f000 */
[-CC-:B--2---:R-:W-:Y:S02]  /*6800*/  SHF.R.U64 R13, R10, R8.reuse, R3.reuse ;  /* 0x000000080a0d7219 */ /* 0x184fe40000001203 */
[----:B------:R-:W-:-:S04]  /*6810*/  SHF.R.U32.HI R0, RZ, R8, R3 ;  /* 0x00000008ff007219 */ /* 0x000fc80000011603 */
[----:B------:R-:W2:Y:S01]  /*6820*/  LDC R20, c[0x0][0x648] ;  /* 0x00019200ff147b82 */ /* 0x000ea20000000800 */
[-CC-:B----4-:R-:W-:Y:S02]  /*6830*/  SHF.R.U64 R15, R13, R11.reuse, R0.reuse ;  /* 0x0000000b0d0f7219 */ /* 0x190fe40000001200 */
[----:B------:R-:W-:-:S03]  /*6840*/  SHF.R.U32.HI R5, RZ, R11, R0 ;  /* 0x0000000bff057219 */ /* 0x000fc60000011600 */
[----:B------:R-:W-:Y:S02]  /*6850*/  IMAD.MOV.U32 R4, RZ, RZ, R15 ;  /* 0x000000ffff047224 */ /* 0x000fe400078e000f */
[----:B------:R-:W4:Y:S01]  /*6860*/  LDC R26, c[0x0][0x638] ;  /* 0x00018e00ff1a7b82 */ /* 0x000f220000000800 */
[----:B0-----:R-:W-:-:S07]  /*6870*/  IMAD R22, R9, R7, R12 ;  /* 0x0000000709167224 */ /* 0x001fce00078e020c */
[----:B------:R-:W0:Y:S08]  /*6880*/  LDC R27, c[0x0][0x610] ;  /* 0x00018400ff1b7b82 */ /* 0x000e300000000800 */
[----:B------:R-:W0:Y:S01]  /*6890*/  LDC R28, c[0x0][0x600] ;  /* 0x00018000ff1c7b82 */ /* 0x000e220000000800 */
[----:B-123--:R-:W-:Y:S05]  /*68a0*/  @!P0 BRA `(.L_x_166) ;  /* 0x0000000000288947 */ /* 0x00efea0003800000 */
[----:B------:R-:W1:Y:S02]  /*68b0*/  LDC R0, c[0x0][0x64c] ;  /* 0x00019300ff007b82 */ /* 0x000e640000000800 */
[----:B-1----:R-:W-:-:S05]  /*68c0*/  IADD3 R3, P0, R15, R0, RZ ;  /* 0x000000000f037210 */ /* 0x002fca0007f1e0ff */
        /* <DEDUP_REMOVED lines=8> */
.L_x_166:
[----:B------:R-:W-:Y:S01]  /*6950*/  ISETP.NE.AND P0, PT, R2, 0x1, PT ;  /* 0x000000010200780c */ /* 0x000fe20003f05270 */
[----:B------:R-:W-:Y:S01]  /*6960*/  IMAD.MOV R14, RZ, RZ, -R14 ;  /* 0x000000ffff0e7224 */ /* 0x000fe200078e0a0e */
[----:B------:R-:W-:Y:S02]  /*6970*/  SHF.R.U64 R0, R4, R20, R5 ;  /* 0x0000001404007219 */ /* 0x000fe40000001205 */
[----:B------:R-:W-:Y:S02]  /*6980*/  LOP3.LUT R3, R13, R102, RZ, 0xc0, !PT ;  /* 0x000000660d037212 */ /* 0x000fe400078ec0ff */
[----:B------:R-:W-:Y:S01]  /*6990*/  LOP3.LUT R5, R10, R101, RZ, 0xc0, !PT ;  /* 0x000000650a057212 */ /* 0x000fe200078ec0ff */
[----:B------:R-:W-:Y:S02]  /*69a0*/  IMAD.MOV R4, RZ, RZ, -R0 ;  /* 0x000000ffff047224 */ /* 0x000fe400078e0a00 */
[----:B------:R-:W-:Y:S02]  /*69b0*/  IMAD R3, R98, R0, R3 ;  /* 0x0000000062037224 */ /* 0x000fe400078e0203 */
[----:B----4-:R-:W-:-:S02]  /*69c0*/  IMAD R0, R4, R26, R15 ;  /* 0x0000001a04007224 */ /* 0x010fc400078e020f */
[----:B------:R-:W-:Y:S02]  /*69d0*/  @P0 IMAD R22, R21, R14, R18 ;  /* 0x0000000e15160224 */ /* 0x000fe400078e0212 */
[----:B------:R-:W-:Y:S02]  /*69e0*/  IMAD.MOV.U32 R4, RZ, RZ, 0x1 ;  /* 0x00000001ff047424 */ /* 0x000fe400078e00ff */
[----:B0-----:R-:W-:Y:S02]  /*69f0*/  IMAD R22, R3, R27, R22 ;  /* 0x0000001b03167224 */ /* 0x001fe400078e0216 */
[----:B------:R-:W-:Y:S01]  /*6a00*/  IMAD R3, R0, R28, R5 ;  /* 0x0000001c00037224 */ /* 0x000fe200078e0205 */
[----:B------:R-:W-:-:S04]  /*6a10*/  PRMT R0, R4, 0x7610, R0 ;  /* 0x0000761004007816 */ /* 0x000fc80000000000 */
[----:B------:R-:W-:Y:S02]  /*6a20*/  SEL R18, R3, R22, !P0 ;  /* 0x0000001603127207 */ /* 0x000fe40004000000 */
[----:B------:R-:W-:-:S07]  /*6a30*/  SEL R22, R22, R3, !P0 ;  /* 0x0000000316167207 */ /* 0x000fce0004000000 */
.L_x_164:
[----:B------:R-:W-:Y:S01]  /*6a40*/  LOP3.LUT P0, RZ, R0, 0xff, RZ, 0xc0, !PT ;  /* 0x000000ff00ff7812 */ /* 0x000fe2000780c0ff */
[----:B------:R-:W-:Y:S01]  /*6a50*/  UIMAD.WIDE.U32 UR4, UR38, 0x38e38e39, URZ ;  /* 0x38e38e39260478a5 */ /* 0x000fe2000f8e003f */
[----:B------:R-:W-:-:S03]  /*6a60*/  LOP3.LUT R105, R105, 0x1, RZ, 0x3c, !PT ;  /* 0x0000000169697812 */ /* 0x000fc600078e3cff */
[----:B------:R-:W-:-:S04]  /*6a70*/  USHF.R.U32.HI UR4, URZ, 0x1, UR5 ;  /* 0x000000013f047899 */ /* 0x000fc80008011605 */
[----:B------:R-:W-:-:S04]  /*6a80*/  UIMAD UR38, UR4, -0x9, UR38 ;  /* 0xfffffff7042678a4 */ /* 0x000fc8000f8e0226 */
[----:B------:R-:W-:Y:S08]  /*6a90*/  @P0 BRA `(.L_x_167) ;  /* 0xffffffac006c0947 */ /* 0x000ff0000383ffff */
[----:B------:R-:W-:Y:S05]  /*6aa0*/  EXIT ;  /* 0x000000000000794d */ /* 0x000fea0003800000 */
.L_x_18:
[----:B------:R-:W-:-:S08]  /*6ab0*/  ISETP.NE.AND P0, PT, R9, RZ, PT ;  /* 0x000000ff0900720c */ /* 0x000fd00003f05270 */
[----:B0-----:R-:W0:-:S00]  /*6ac0*/  USETMAXREG.DEALLOC.CTAPOOL 0x28 ;  /* 0x00000028000079c8 */ /* 0x001e0000080e0500 */
[----:B------:R-:W-:Y:S05]  /*6ad0*/  @P0 EXIT ;  /* 0x000000000000094d */ /* 0x000fea0003800000 */
[----:B0-----:R-:W-:Y:S01]  /*6ae0*/  LOP3.LUT P0, RZ, R3, 0xff, RZ, 0xc0, !PT ;  /* 0x000000ff03ff7812 */ /* 0x001fe2000780c0ff */
[----:B------:R-:W-:Y:S02]  /*6af0*/  IMAD.MOV.U32 R3, RZ, RZ, 0x1 ;  /* 0x00000001ff037424 */ /* 0x000fe400078e00ff */
[----:B------:R-:W-:-:S10]  /*6b00*/  IMAD.MOV.U32 R8, RZ, RZ, RZ ;  /* 0x000000ffff087224 */ /* 0x000fd400078e00ff */
[----:B------:R-:W-:Y:S05]  /*6b10*/  @!P0 BRA `(.L_x_168) ;  /* 0x0000000c00288947 */ /* 0x000fea0003800000 */
[----:B------:R-:W0:Y:S01]  /*6b20*/  S2R R10, SR_CgaCtaId ;  /* 0x00000000000a7919 */ /* 0x000e220000008800 */
[----:B------:R-:W-:Y:S01]  /*6b30*/  LOP3.LUT P0, RZ, R4, 0x1f, RZ, 0xc0, !PT ;  /* 0x0000001f04ff7812 */ /* 0x000fe2000780c0ff */
[----:B------:R-:W-:Y:S01]  /*6b40*/  ULDC UR5, c[0x0][0x658] ;  /* 0x0001960000057ab9 */ /* 0x000fe20000000800 */
[----:B------:R-:W-:Y:S01]  /*6b50*/  UMOV UR6, 0xffffffff ;  /* 0xffffffff00067882 */ /* 0x000fe20000000000 */
[----:B------:R-:W-:Y:S01]  /*6b60*/  BSSY B0, `(.L_x_168) ;  /* 0x00000c5000007945 */ /* 0x000fe20003800000 */
[----:B------:R-:W-:Y:S01]  /*6b70*/  USHF.L.U32 UR6, UR6, UR5, URZ ;  /* 0x0000000506067299 */ /* 0x000fe2000800063f */
[C---:B------:R-:W-:Y:S01]  /*6b80*/  ISETP.NE.AND P2, PT, R5.reuse, RZ, PT ;  /* 0x000000ff0500720c */ /* 0x040fe20003f45270 */
[----:B------:R-:W-:Y:S01]  /*6b90*/  IMAD.MOV.U32 R11, RZ, RZ, 0x1 ;  /* 0x00000001ff0b7424 */ /* 0x000fe200078e00ff */
[----:B------:R-:W-:Y:S01]  /*6ba0*/  ISETP.NE.OR P0, PT, R5, RZ, !P0 ;  /* 0x000000ff0500720c */ /* 0x000fe20004705670 */
[----:B------:R-:W-:Y:S01]  /*6bb0*/  IMAD.MOV.U32 R3, RZ, RZ, 0x1 ;  /* 0x00000001ff037424 */ /* 0x000fe200078e00ff */
[----:B------:R-:W-:Y:S01]  /*6bc0*/  LOP3.LUT R9, R23, 0x2, RZ, 0xfc, !PT ;  /* 0x0000000217097812 */ /* 0x000fe200078efcff */
[----:B------:R-:W-:Y:S01]  /*6bd0*/  IMAD.MOV.U32 R8, RZ, RZ, RZ ;  /* 0x000000ffff087224 */ /* 0x000fe200078e00ff */
[----:B------:R-:W-:Y:S01]  /*6be0*/  ULDC UR4, c[0x0][0x600] ;  /* 0x0001800000047ab9 */ /* 0x000fe20000000800 */
[----:B------:R-:W-:Y:S01]  /*6bf0*/  UMOV UR7, 0x1 ;  /* 0x0000000100077882 */ /* 0x000fe20000000000 */
[----:B------:R-:W-:-:S02]  /*6c00*/  UIADD3 UR19, UR40, 0x1, URZ ;  /* 0x0000000128137890 */ /* 0x000fc4000fffe03f */
[----:B------:R-:W-:Y:S02]  /*6c10*/  UIADD3 UR15, UR4, -0x1, URZ ;  /* 0xffffffff040f7890 */ /* 0x000fe4000fffe03f */
[----:B------:R-:W-:Y:S02]  /*6c20*/  USHF.L.U32 UR17, UR7, UR5, URZ ;  /* 0x0000000507117299 */ /* 0x000fe4000800063f */
[----:B------:R-:W-:Y:S01]  /*6c30*/  ULOP3.LUT UR16, URZ, UR6, URZ, 0x33, !UPT ;  /* 0x000000063f107292 */ /* 0x000fe2000f8e333f */
[----:B------:R-:W-:Y:S01]  /*6c40*/  ULDC.64 UR20, c[0x0][0x198] ;  /* 0x0000660000147ab9 */ /* 0x000fe20000000a00 */
[C---:B0-----:R-:W-:Y:S02]  /*6c50*/  IMAD.SHL.U32 R13, R10.reuse, 0x40, RZ ;  /* 0x000000400a0d7824 */ /* 0x041fe400078e00ff */
[----:B------:R-:W-:-:S03]  /*6c60*/  IMAD.SHL.U32 R10, R10, 0x1000, RZ ;  /* 0x000010000a0a7824 */ /* 0x000fc600078e00ff */
[----:B------:R-:W-:-:S07]  /*6c70*/  LOP3.LUT R13, R13, 0x40, RZ, 0xc0, !PT ;  /* 0x000000400d0d7812 */ /* 0x000fce00078ec0ff */
.L_x_180:
[----:B------:R-:W-:-:S03]  /*6c80*/  UMOV UR4, 0xffffffff ;  /* 0xffffffff00047882 */ /* 0x000fc60000000000 */
[----:B------:R-:W-:Y:S05]  /*6c90*/  BRA.DIV UR4, `(.L_x_169) ;  /* 0x0000001204987947 */ /* 0x000fea000b800000 */
[----:B------:R-:W-:-:S13]  /*6ca0*/  ELECT P6, URZ, PT ;  /* 0x00000000003f782f */ /* 0x000fda00038c0000 */
.L_x_198:
[----:B------:R-:W0:Y:S01]  /*6cb0*/  LDC R4, c[0x0][0x28c] ;  /* 0x0000a300ff047b82 */ /* 0x000e220000000800 */
[----:B------:R-:W-:Y:S01]  /*6cc0*/  BSSY B1, `(.L_x_170) ;  /* 0x0000039000017945 */ /* 0x000fe20003800000 */
[----:B0-----:R-:W-:-:S13]  /*6cd0*/  ISETP.LT.OR P6, PT, R4, 0x1, !P6 ;  /* 0x000000010400780c */ /* 0x001fda00077c1670 */
[----:B------:R-:W-:Y:S05]  /*6ce0*/  @P6 BRA `(.L_x_171) ;  /* 0x0000000000d86947 */ /* 0x000fea0003800000 */
[----:B------:R-:W-:Y:S02]  /*6cf0*/  IMAD R18, R18, 0x80, R13 ;  /* 0x0000008012127824 */ /* 0x000fe400078e020d */
[----:B------:R-:W-:Y:S02]  /*6d00*/  IMAD.SHL.U32 R22, R22, 0x40, RZ ;  /* 0x0000004016167824 */ /* 0x000fe400078e00ff */
[----:B------:R-:W-:Y:S02]  /*6d10*/  IMAD.MOV.U32 R14, RZ, RZ, RZ ;  /* 0x000000ffff0e7224 */ /* 0x000fe400078e00ff */
[----:B------:R-:W-:Y:S02]  /*6d20*/  IMAD.U32 R20, RZ, RZ, UR19 ;  /* 0x00000013ff147e24 */ /* 0x000fe4000f8e00ff */
[----:B------:R-:W-:Y:S02]  /*6d30*/  IMAD.MOV.U32 R4, RZ, RZ, R3 ;  /* 0x000000ffff047224 */ /* 0x000fe400078e0003 */
[----:B------:R-:W-:-:S07]  /*6d40*/  IMAD.MOV.U32 R5, RZ, RZ, R8 ;  /* 0x000000ffff057224 */ /* 0x000fce00078e0008 */
.L_x_175:
[----:B------:R-:W0:Y:S01]  /*6d50*/  S2R R7, SR_CgaCtaId ;  /* 0x0000000000077919 */ /* 0x000e220000008800 */
[----:B------:R-:W-:-:S04]  /*6d60*/  MOV R6, 0x400 ;  /* 0x0000040000067802 */ /* 0x000fc80000000f00 */
[----:B0-----:R-:W-:Y:S02]  /*6d70*/  LEA R12, R7, R6, 0x18 ;  /* 0x00000006070c7211 */ /* 0x001fe400078ec0ff */
[----:B------:R-:W-:Y:S01]  /*6d80*/  SHF.L.U32 R6, R4, 0x1f, RZ ;  /* 0x0000001f04067819 */ /* 0x000fe200000006ff */
[----:B------:R-:W0:Y:S02]  /*6d90*/  @!P2 LDC R7, c[0x0][0x500] ;  /* 0x00014000ff07ab82 */ /* 0x000e240000000800 */
[----:B------:R-:W-:-:S04]  /*6da0*/  IMAD R15, R5, 0x8, R12 ;  /* 0x00000008050f7824 */ /* 0x000fc800078e020c */
[----:B------:R-:W1:Y:S02]  /*6db0*/  SYNCS.PHASECHK.TRANS64.TRYWAIT P1, [R15+URZ+0x48], R6 ;  /* 0x000048060f0075a7 */ /* 0x000e64000802017f */
[----:B-1----:R-:W-:Y:S05]  /*6dc0*/  @!P1 BRA `(.L_x_172) ;  /* 0x00000010006c9947 */ /* 0x002fea0003800000 */
.L_x_199:
[----:B-1----:R-:W-:Y:S01]  /*6dd0*/  PRMT R6, R9, 0x9910, RZ ;  /* 0x0000991009067816 */ /* 0x002fe200000000ff */
[----:B0-----:R0:W-:Y:S03]  /*6de0*/  @!P2 SYNCS.ARRIVE.TRANS64 RZ, [R15+URZ], R7 ;  /* 0x000000070fffa9a7 */ /* 0x0011e6000800003f */
[----:B------:R-:W-:-:S13]  /*6df0*/  ISETP.NE.AND P1, PT, R6, 0x2, PT ;  /* 0x000000020600780c */ /* 0x000fda0003f25270 */
[----:B0-----:R-:W-:Y:S05]  /*6e00*/  @P1 BRA `(.L_x_173) ;  /* 0x0000000000041947 */ /* 0x001fea0003800000 */
[----:B------:R-:W-:Y:S01]  /*6e10*/  BPT.TRAP 0x1 ;  /* 0x000000040000795c */ /* 0x000fe20000300000 */
.L_x_173:
[----:B------:R-:W-:Y:S05]  /*6e20*/  @P0 BRA `(.L_x_174) ;  /* 0x0000000000040947 */ /* 0x000fea0003800000 */
[----:B------:R-:W-:Y:S01]  /*6e30*/  BPT.TRAP 0x1 ;  /* 0x000000040000795c */ /* 0x000fe20000300000 */
.L_x_174:
[----:B------:R-:W-:Y:S01]  /*6e40*/  IMAD.SHL.U32 R7, R5, 0x2000, RZ ;  /* 0x0000200005077824 */ /* 0x000fe200078e00ff */
[----:B------:R-:W-:Y:S01]  /*6e50*/  R2UR UR9, R15 ;  /* 0x000000000f0972ca */ /* 0x000fe200000e0000 */
[----:B------:R-:W-:Y:S01]  /*6e60*/  VIADD R20, R20, 0xffffffff ;  /* 0xffffffff14147836 */ /* 0x000fe20000000000 */
[----:B------:R-:W-:Y:S01]  /*6e70*/  R2UR UR11, R22 ;  /* 0x00000000160b72ca */ /* 0x000fe200000e0000 */
[----:B------:R-:W-:Y:S01]  /*6e80*/  UIADD3 UR4, UP0, UR20, 0xf0, URZ ;  /* 0x000000f014047890 */ /* 0x000fe2000ff1e03f */
[----:B------:R-:W-:Y:S01]  /*6e90*/  LOP3.LUT R6, R7, 0x1000, R10, 0xf8, !PT ;  /* 0x0000100007067812 */ /* 0x000fe200078ef80a */
[----:B------:R-:W-:Y:S01]  /*6ea0*/  UIADD3 UR22, UP1, UR20, 0x1f0, URZ ;  /* 0x000001f014167890 */ /* 0x000fe2000ff3e03f */
[----:B------:R-:W-:Y:S01]  /*6eb0*/  IADD3 R7, R12, 0x180, R7 ;  /* 0x000001800c077810 */ /* 0x000fe20007ffe007 */
[----:B------:R-:W-:Y:S01]  /*6ec0*/  UIADD3.X UR5, URZ, UR21, URZ, UP0, !UPT ;  /* 0x000000153f057290 */ /* 0x000fe200087fe43f */
[----:B------:R-:W-:Y:S01]  /*6ed0*/  R2UR UR10, R14 ;  /* 0x000000000e0a72ca */ /* 0x000fe200000e0000 */
[----:B------:R-:W-:Y:S01]  /*6ee0*/  IMAD R6, R6, 0x2, R12 ;  /* 0x0000000206067824 */ /* 0x000fe200078e020c */
[----:B------:R-:W-:Y:S01]  /*6ef0*/  R2UR UR13, R7 ;  /* 0x00000000070d72ca */ /* 0x000fe200000e0000 */
[----:B------:R-:W-:Y:S01]  /*6f00*/  VIADD R5, R5, 0x1 ;  /* 0x0000000105057836 */ /* 0x000fe20000000000 */
[----:B------:R-:W-:Y:S01]  /*6f10*/  R2UR UR12, R19 ;  /* 0x00000000130c72ca */ /* 0x000fe200000e0000 */
[----:B------:R-:W-:Y:S01]  /*6f20*/  UIADD3.X UR23, URZ, UR21, URZ, UP1, !UPT ;  /* 0x000000153f177290 */ /* 0x000fe20008ffe43f */
[----:B------:R-:W-:Y:S01]  /*6f30*/  R2UR UR8, R6 ;  /* 0x00000000060872ca */ /* 0x000fe200000e0000 */
[----:B------:R-:W-:Y:S01]  /*6f40*/  UMOV UR6, 0x0 ;  /* 0x0000000000067882 */ /* 0x000fe20000000000 */
[----:B------:R-:W-:Y:S01]  /*6f50*/  R2UR UR18, R18 ;  /* 0x00000000121272ca */ /* 0x000fe200000e0000 */
[----:B------:R-:W-:Y:S01]  /*6f60*/  UMOV UR7, 0x10000000 ;  /* 0x1000000000077882 */ /* 0x000fe20000000000 */
[----:B------:R-:W-:Y:S01]  /*6f70*/  ISETP.GT.AND P3, PT, R20, 0x1, PT ;  /* 0x000000011400780c */ /* 0x000fe20003f64270 */
[----:B------:R-:W-:Y:S01]  /*6f80*/  UMOV UR24, 0x30000 ;  /* 0x0003000000187882 */ /* 0x000fe20000000000 */
[----:B------:R-:W-:Y:S01]  /*6f90*/  ISETP.NE.AND P1, PT, R5, 0x9, PT ;  /* 0x000000090500780c */ /* 0x000fe20003f25270 */
[----:B------:R-:W-:-:S03]  /*6fa0*/  VIADD R14, R14, 0x40 ;  /* 0x000000400e0e7836 */ /* 0x000fc60000000000 */
[----:B------:R-:W-:Y:S02]  /*6fb0*/  SEL R7, RZ, 0x1, P1 ;  /* 0x00000001ff077807 */ /* 0x000fe40000800000 */
[----:B------:R-:W-:Y:S01]  /*6fc0*/  SEL R5, R5, RZ, P1 ;  /* 0x000000ff05057207 */ /* 0x000fe20000800000 */
[----:B------:R-:W-:Y:S01]  /*6fd0*/  UIADD3 UR14, UR8, 0x12180, URZ ;  /* 0x00012180080e7890 */ /* 0x000fe2000fffe03f */
[----:B------:R-:W-:Y:S02]  /*6fe0*/  LOP3.LUT R4, R4, R7, RZ, 0x3c, !PT ;  /* 0x0000000704047212 */ /* 0x000fe400078e3cff */
[----:B------:R-:W-:Y:S02]  /*6ff0*/  UMOV UR8, UR13 ;  /* 0x0000000d00087c82 */ /* 0x000fe40008000000 */
[----:B------:R0:W-:Y:S02]  /*7000*/  UTMALDG.3D [UR8], [UR4], desc[UR6] ;  /* 0x00000608040075b4 */ /* 0x0001e40008011000 */
[----:B0-----:R-:W-:Y:S01]  /*7010*/  UMOV UR8, UR14 ;  /* 0x0000000e00087c82 */ /* 0x001fe20008000000 */
[----:B------:R-:W-:-:S02]  /*7020*/  UMOV UR11, UR18 ;  /* 0x00000012000b7c82 */ /* 0x000fc40008000000 */
[----:B------:R0:W-:Y:S02]  /*7030*/  UTMALDG.3D.MULTICAST [UR8], [UR22], UR24, desc[UR6] ;  /* 0x00000608160073b4 */ /* 0x0001e40008011818 */
[----:B0-----:R-:W-:Y:S05]  /*7040*/  @P3 BRA `(.L_x_175) ;  /* 0xfffffffc00403947 */ /* 0x001fea000383ffff */
.L_x_171:
[----:B------:R-:W-:Y:S05]  /*7050*/  BSYNC B1 ;  /* 0x0000000000017941 */ /* 0x000fea0003800000 */
.L_x_170:
[----:B------:R-:W2:Y:S01]  /*7060*/  LDL.64 R24, [R1] ;  /* 0x0000000001187983 */ /* 0x000ea20000100a00 */
[----:B------:R-:W-:Y:S01]  /*7070*/  LOP3.LUT P4, RZ, R11, 0xff, RZ, 0xc0, !PT ;  /* 0x000000ff0bff7812 */ /* 0x000fe2000788c0ff */
[----:B------:R-:W-:Y:S01]  /*7080*/  VIADD R7, R8, UR40 ;  /* 0x0000002808077c36 */ /* 0x000fe20008000000 */
[----:B------:R-:W-:Y:S01]  /*7090*/  ULDC.64 UR4, c[0x0][0x650] ;  /* 0x0001940000047ab9 */ /* 0x000fe20000000a00 */
[----:B------:R-:W-:Y:S01]  /*70a0*/  IMAD.U32 R8, RZ, RZ, UR40 ;  /* 0x00000028ff087e24 */ /* 0x000fe2000f8e00ff */
[----:B------:R-:W-:Y:S01]  /*70b0*/  UISETP.GE.U32.AND UP0, UPT, UR40, 0x9, UPT ;  /* 0x000000092800788c */ /* 0x000fe2000bf06070 */
[----:B------:R-:W-:Y:S01]  /*70c0*/  BSSY B1, `(.L_x_176) ;  /* 0x000006c000017945 */ /* 0x000fe20003800000 */
[----:B------:R-:W-:Y:S01]  /*70d0*/  ISETP.GT.U32.AND P1, PT, R7, 0x8, PT ;  /* 0x000000080700780c */ /* 0x000fe20003f24070 */
[----:B------:R-:W-:Y:S01]  /*70e0*/  IMAD.MOV.U32 R22, RZ, RZ, -0x1 ;  /* 0xffffffffff167424 */ /* 0x000fe200078e00ff */
[----:B------:R-:W-:Y:S01]  /*70f0*/  PRMT R11, RZ, 0x7610, R11 ;  /* 0x00007610ff0b7816 */ /* 0x000fe2000000000b */
[----:B------:R-:W-:Y:S01]  /*7100*/  IMAD.MOV.U32 R18, RZ, RZ, -0x1 ;  /* 0xffffffffff127424 */ /* 0x000fe200078e00ff */
[----:B------:R-:W-:Y:S01]  /*7110*/  ISETP.LT.U32.AND P1, PT, R8, 0x9, P1 ;  /* 0x000000090800780c */ /* 0x000fe20000f21070 */
[----:B------:R-:W-:Y:S01]  /*7120*/  IMAD.MOV.U32 R19, RZ, RZ, -0x1 ;  /* 0xffffffffff137424 */ /* 0x000fe200078e00ff */
[----:B------:R-:W-:Y:S01]  /*7130*/  PLOP3.LUT P3, PT, PT, PT, UP0, 0x80, 0x0 ;  /* 0x000000000000781c */ /* 0x000fe20003f6f008 */
[----:B------:R-:W0:Y:S01]  /*7140*/  @P4 S2R R5, SR_CgaCtaId ;  /* 0x0000000000054919 */ /* 0x000e220000008800 */
[----:B------:R-:W-:-:S04]  /*7150*/  @P4 MOV R4, 0x400 ;  /* 0x0000040000044802 */ /* 0x000fc80000000f00 */
[----:B0-----:R-:W-:Y:S01]  /*7160*/  @P4 LEA R6, R5, R4, 0x18 ;  /* 0x0000000405064211 */ /* 0x001fe200078ec0ff */
[----:B------:R-:W-:Y:S01]  /*7170*/  IMAD.WIDE.U32 R4, R7, 0x38e38e39, RZ ;  /* 0x38e38e3907047825 */ /* 0x000fe200078e00ff */
[----:B------:R-:W-:Y:S02]  /*7180*/  SEL R4, RZ, 0x1, !P1 ;  /* 0x00000001ff047807 */ /* 0x000fe40004800000 */
[----:B------:R0:W-:Y:S02]  /*7190*/  @P4 SYNCS.ARRIVE.TRANS64.A1T0 RZ, [R6+URZ+0xc8], RZ ;  /* 0x0000c8ff06ff49a7 */ /* 0x0001e4000810003f */
[----:B------:R-:W-:Y:S02]  /*71a0*/  LOP3.LUT R3, R3, R4, RZ, 0x3c, !PT ;  /* 0x0000000403037212 */ /* 0x000fe400078e3cff */
[----:B------:R-:W-:Y:S02]  /*71b0*/  PRMT R4, RZ, 0x7610, R4 ;  /* 0x00007610ff047816 */ /* 0x000fe40000000004 */
[----:B0-----:R-:W-:-:S04]  /*71c0*/  SHF.R.U32.HI R6, RZ, 0x1, R5 ;  /* 0x00000001ff067819 */ /* 0x001fc80000011605 */
[----:B------:R-:W-:Y:S01]  /*71d0*/  @P3 LOP3.LUT R3, R3, 0x1, R6, 0x78, !PT ;  /* 0x0000000103033812 */ /* 0x000fe200078e7806 */
[----:B------:R-:W-:Y:S01]  /*71e0*/  IMAD R8, R6, -0x9, R7 ;  /* 0xfffffff706087824 */ /* 0x000fe200078e0207 */
[----:B--2---:R-:W-:-:S04]  /*71f0*/  IADD3 R16, P4, R16, R24, RZ ;  /* 0x0000001810107210 */ /* 0x004fc80007f9e0ff */
[----:B------:R-:W-:Y:S01]  /*7200*/  ISETP.GE.U32.AND P1, PT, R16, UR4, PT ;  /* 0x0000000410007c0c */ /* 0x000fe2000bf26070 */
[----:B------:R-:W-:-:S05]  /*7210*/  IMAD.X R17, R17, 0x1, R0, P4 ;  /* 0x0000000111117824 */ /* 0x000fca00020e0600 */
[----:B------:R-:W-:-:S13]  /*7220*/  ISETP.GE.U32.AND.EX P1, PT, R17, UR5, PT, P1 ;  /* 0x0000000511007c0c */ /* 0x000fda000bf26110 */
[----:B------:R-:W-:Y:S05]  /*7230*/  @P1 BRA `(.L_x_177) ;  /* 0x0000000400501947 */ /* 0x000fea0003800000 */
[----:B------:R-:W0:Y:S01]  /*7240*/  S2R R12, SR_CTAID.X ;  /* 0x00000000000c7919 */ /* 0x000e220000002500 */
[----:B------:R-:W-:Y:S01]  /*7250*/  ULDC.64 UR4, c[0x0][0x628] ;  /* 0x00018a0000047ab9 */ /* 0x000fe20000000a00 */
[----:B------:R-:W-:Y:S01]  /*7260*/  ULDC UR7, c[0x0][0x630] ;  /* 0x00018c0000077ab9 */ /* 0x000fe20000000800 */
[----:B------:R-:W-:Y:S01]  /*7270*/  ISETP.NE.U32.AND P1, PT, RZ, UR4, PT ;  /* 0x00000004ff007c0c */ /* 0x000fe2000bf25070 */
[----:B------:R-:W1:Y:S01]  /*7280*/  S2R R14, SR_CTAID.Y ;  /* 0x00000000000e7919 */ /* 0x000e620000002600 */
[----:B------:R-:W-:Y:S01]  /*7290*/  ULDC UR8, c[0x0][0x150] ;  /* 0x0000540000087ab9 */ /* 0x000fe20000000800 */
[----:B------:R-:W-:Y:S01]  /*72a0*/  IMAD.MOV.U32 R4, RZ, RZ, R16 ;  /* 0x000000ffff047224 */ /* 0x000fe200078e0010 */
[----:B------:R-:W-:Y:S01]  /*72b0*/  ISETP.NE.AND.EX P1, PT, RZ, UR5, PT, P1 ;  /* 0x00000005ff007c0c */ /* 0x000fe2000bf25310 */
[----:B------:R-:W-:Y:S01]  /*72c0*/  IMAD.MOV.U32 R5, RZ, RZ, R17 ;  /* 0x000000ffff057224 */ /* 0x000fe200078e0011 */
[----:B0-----:R-:W-:-:S11]  /*72d0*/  I2FP.F32.U32 R18, R12 ;  /* 0x0000000c00127245 */ /* 0x001fd60000201000 */
[----:B------:R-:W-:Y:S05]  /*72e0*/  @!P1 BRA `(.L_x_178) ;  /* 0x0000000000289947 */ /* 0x000fea0003800000 */
[----:B------:R-:W-:Y:S02]  /*72f0*/  ULDC UR6, c[0x0][0x634] ;  /* 0x00018d0000067ab9 */ /* 0x000fe40000000800 */
[----:B------:R-:W-:-:S05]  /*7300*/  IADD3 R5, P1, R16, UR6, RZ ;  /* 0x0000000610057c10 */ /* 0x000fca000ff3e0ff */
[----:B------:R-:W-:-:S04]  /*7310*/  IMAD.X R15, RZ, RZ, R17, P1 ;  /* 0x000000ffff0f7224 */ /* 0x000fc800008e0611 */
[----:B------:R-:W-:-:S04]  /*7320*/  IMAD.WIDE.U32 R6, R15, UR4, RZ ;  /* 0x000000040f067c25 */ /* 0x000fc8000f8e00ff */
[----:B------:R-:W-:-:S04]  /*7330*/  IMAD.WIDE.U32 R6, P1, R5, UR5, R6 ;  /* 0x0000000505067c25 */ /* 0x000fc8000f820006 */
[----:B------:R-:W-:-:S04]  /*7340*/  IMAD.WIDE.U32 R4, R5, UR4, RZ ;  /* 0x0000000405047c25 */ /* 0x000fc8000f8e00ff */
[----:B------:R-:W-:Y:S01]  /*7350*/  IMAD.MOV.U32 R4, RZ, RZ, R7 ;  /* 0x000000ffff047224 */ /* 0x000fe200078e0007 */
[----:B------:R-:W-:Y:S01]  /*7360*/  IADD3 RZ, P3, R5, R6, RZ ;  /* 0x0000000605ff7210 */ /* 0x000fe20007f7e0ff */
[----:B------:R-:W-:-:S04]  /*7370*/  IMAD.X R5, RZ, RZ, RZ, P1 ;  /* 0x000000ffff057224 */ /* 0x000fc800008e06ff */
[----:B------:R-:W-:-:S08]  /*7380*/  IMAD.WIDE.U32.X R4, R15, UR5, R4, P3 ;  /* 0x000000050f047c25 */ /* 0x000fd000098e0404 */
.L_x_178:
[--C-:B------:R-:W-:Y:S01]  /*7390*/  SHF.R.U64 R19, R4, UR7, R5.reuse ;  /* 0x0000000704137c19 */ /* 0x100fe20008001205 */
[----:B------:R-:W-:Y:S01]  /*73a0*/  FMUL R18, R18, UR8 ;  /* 0x0000000812127c20 */ /* 0x000fe20008400000 */
[----:B------:R-:W0:Y:S01]  /*73b0*/  LDC R15, c[0x0][0x144] ;  /* 0x00005100ff0f7b82 */ /* 0x000e220000000800 */
[----:B------:R-:W-:Y:S01]  /*73c0*/  SHF.R.U32.HI R4, RZ, UR7, R5 ;  /* 0x00000007ff047c19 */ /* 0x000fe20008011605 */
[----:B------:R-:W-:Y:S01]  /*73d0*/  ULDC UR6, c[0x0][0x154] ;  /* 0x0000550000067ab9 */ /* 0x000fe20000000800 */
[----:B------:R-:W-:Y:S01]  /*73e0*/  IADD3 R5, P1, RZ, -R19, RZ ;  /* 0x80000013ff057210 */ /* 0x000fe20007f3e0ff */
[----:B------:R-:W-:Y:S01]  /*73f0*/  ULDC.64 UR4, c[0x0][0x620] ;  /* 0x0001880000047ab9 */ /* 0x000fe20000000a00 */
[----:B-1----:R-:W-:Y:S01]  /*7400*/  I2FP.F32.U32 R6, R14 ;  /* 0x0000000e00067245 */ /* 0x002fe20000201000 */
[----:B------:R-:W1:Y:S01]  /*7410*/  F2I.U32.TRUNC.NTZ R18, R18 ;  /* 0x0000001200127305 */ /* 0x000e62000020f000 */
[----:B------:R-:W-:Y:S01]  /*7420*/  ISETP.NE.AND P4, PT, R2, 0x1, PT ;  /* 0x000000010200780c */ /* 0x000fe20003f85270 */
[----:B------:R-:W-:Y:S01]  /*7430*/  IMAD.X R4, RZ, RZ, ~R4, P1 ;  /* 0x000000ffff047224 */ /* 0x000fe200008e0e04 */
[----:B------:R-:W2:Y:S01]  /*7440*/  LDC R21, c[0x0][0x148] ;  /* 0x00005200ff157b82 */ /* 0x000ea20000000800 */
[----:B------:R-:W-:Y:S01]  /*7450*/  FMUL R6, R6, UR6 ;  /* 0x0000000606067c20 */ /* 0x000fe20008400000 */
[----:B------:R-:W-:Y:S01]  /*7460*/  ULDC.64 UR6, c[0x0][0x640] ;  /* 0x0001900000067ab9 */ /* 0x000fe20000000a00 */
[----:B------:R-:W-:Y:S01]  /*7470*/  IMAD R4, R4, UR4, RZ ;  /* 0x0000000404047c24 */ /* 0x000fe2000f8e02ff */
[----:B------:R-:W-:-:S03]  /*7480*/  ISETP.NE.U32.AND P1, PT, RZ, UR6, PT ;  /* 0x00000006ff007c0c */ /* 0x000fc6000bf25070 */
[----:B------:R-:W3:Y:S01]  /*7490*/  F2I.U32.TRUNC.NTZ R6, R6 ;  /* 0x0000000600067305 */ /* 0x000ee2000020f000 */
[C---:B------:R-:W-:Y:S01]  /*74a0*/  IMAD R7, R5.reuse, UR5, R4 ;  /* 0x0000000505077c24 */ /* 0x040fe2000f8e0204 */
[----:B------:R-:W-:Y:S01]  /*74b0*/  ISETP.NE.AND.EX P1, PT, RZ, UR7, PT, P1 ;  /* 0x00000007ff007c0c */ /* 0x000fe2000bf25310 */
[----:B------:R-:W-:Y:S01]  /*74c0*/  IMAD.WIDE.U32 R4, R5, UR4, R16 ;  /* 0x0000000405047c25 */ /* 0x000fe2000f8e0010 */
[----:B------:R-:W-:-:S03]  /*74d0*/  ULDC UR4, c[0x0][0x618] ;  /* 0x0001860000047ab9 */ /* 0x000fc60000000800 */
[----:B-1----:R-:W-:Y:S02]  /*74e0*/  IMAD.MOV R18, RZ, RZ, -R18 ;  /* 0x000000ffff127224 */ /* 0x002fe400078e0a12 */
[----:B------:R-:W-:Y:S02]  /*74f0*/  IMAD.IADD R5, R5, 0x1, R7 ;  /* 0x0000000105057824 */ /* 0x000fe400078e0207 */
[----:B0-----:R-:W-:-:S03]  /*7500*/  IMAD R12, R15, R18, R12 ;  /* 0x000000120f0c7224 */ /* 0x001fc600078e020c */
[--C-:B------:R-:W-:Y:S01]  /*7510*/  SHF.R.U64 R15, R4, UR4, R5.reuse ;  /* 0x00000004040f7c19 */ /* 0x100fe20008001205 */
[----:B---3--:R-:W-:Y:S01]  /*7520*/  IMAD.MOV R7, RZ, RZ, -R6 ;  /* 0x000000ffff077224 */ /* 0x008fe200078e0a06 */
[----:B------:R-:W-:Y:S01]  /*7530*/  SHF.R.U32.HI R4, RZ, UR4, R5 ;  /* 0x00000004ff047c19 */ /* 0x000fe20008011605 */
[----:B------:R-:W-:Y:S02]  /*7540*/  ULDC UR4, c[0x0][0x608] ;  /* 0x0001820000047ab9 */ /* 0x000fe40000000800 */
[----:B--2---:R-:W-:Y:S01]  /*7550*/  @P4 IMAD R12, R21, R7, R14 ;  /* 0x00000007150c4224 */ /* 0x004fe200078e020e */
[--C-:B------:R-:W-:Y:S02]  /*7560*/  SHF.R.U64 R18, R15, UR4, R4.reuse ;  /* 0x000000040f127c19 */ /* 0x100fe40008001204 */
[----:B------:R-:W-:Y:S01]  /*7570*/  SHF.R.U32.HI R5, RZ, UR4, R4 ;  /* 0x00000004ff057c19 */ /* 0x000fe20008011604 */
[----:B------:R-:W-:-:S03]  /*7580*/  ULDC UR4, c[0x0][0x658] ;  /* 0x0001960000047ab9 */ /* 0x000fc60000000800 */
[--C-:B------:R-:W-:Y:S02]  /*7590*/  SHF.R.U64 R14, R18, UR4, R5.reuse ;  /* 0x00000004120e7c19 */ /* 0x100fe40008001205 */
[----:B------:R-:W-:-:S03]  /*75a0*/  SHF.R.U32.HI R21, RZ, UR4, R5 ;  /* 0x00000004ff157c19 */ /* 0x000fc60008011605 */
[----:B------:R-:W-:Y:S02]  /*75b0*/  IMAD.MOV.U32 R6, RZ, RZ, R14 ;  /* 0x000000ffff067224 */ /* 0x000fe400078e000e */
[----:B------:R-:W-:Y:S01]  /*75c0*/  IMAD.MOV.U32 R5, RZ, RZ, R21 ;  /* 0x000000ffff057224 */ /* 0x000fe200078e0015 */
[----:B------:R-:W-:Y:S06]  /*75d0*/  @!P1 BRA `(.L_x_179) ;  /* 0x00000000002c9947 */ /* 0x000fec0003800000 */
        /* <DEDUP_REMOVED lines=9> */
[----:B------:R-:W-:-:S04]  /*7670*/  IMAD.WIDE.U32.X R4, R21, UR7, R4, P3 ;  /* 0x0000000715047c25 */ /* 0x000fc800098e0404 */
[----:B------:R-:W-:-:S07]  /*7680*/  IMAD.MOV.U32 R6, RZ, RZ, R4 ;  /* 0x000000ffff067224 */ /* 0x000fce00078e0004 */
.L_x_179:
[----:B------:R-:W-:Y:S01]  /*7690*/  ULDC UR4, c[0x0][0x648] ;  /* 0x0001920000047ab9 */ /* 0x000fe20000000800 */
[----:B------:R-:W-:Y:S01]  /*76a0*/  LOP3.LUT R4, R18, UR16, RZ, 0xc0, !PT ;  /* 0x0000001012047c12 */ /* 0x000fe2000f8ec0ff */
[----:B------:R-:W-:Y:S01]  /*76b0*/  ULDC UR5, c[0x0][0x610] ;  /* 0x0001840000057ab9 */ /* 0x000fe20000000800 */
[----:B------:R-:W-:Y:S01]  /*76c0*/  SHF.R.U64 R5, R6, UR4, R5 ;  /* 0x0000000406057c19 */ /* 0x000fe20008001205 */
[----:B------:R-:W-:Y:S01]  /*76d0*/  ULDC UR4, c[0x0][0x638] ;  /* 0x00018e0000047ab9 */ /* 0x000fe20000000800 */
[----:B------:R-:W-:-:S03]  /*76e0*/  LOP3.LUT R15, R15, UR15, RZ, 0xc0, !PT ;  /* 0x0000000f0f0f7c12 */ /* 0x000fc6000f8ec0ff */
[----:B------:R-:W-:Y:S02]  /*76f0*/  IMAD.MOV R7, RZ, RZ, -R5 ;  /* 0x000000ffff077224 */ /* 0x000fe400078e0a05 */
[----:B------:R-:W-:Y:S02]  /*7700*/  IMAD R5, R5, UR17, R4 ;  /* 0x0000001105057c24 */ /* 0x000fe4000f8e0204 */
[----:B------:R-:W-:Y:S01]  /*7710*/  IMAD R14, R7, UR4, R14 ;  /* 0x00000004070e7c24 */ /* 0x000fe2000f8e020e */
[----:B------:R-:W-:Y:S01]  /*7720*/  ULDC UR4, c[0x0][0x600] ;  /* 0x0001800000047ab9 */ /* 0x000fe20000000800 */
[----:B------:R-:W-:Y:S02]  /*7730*/  IMAD R12, R5, UR5, R12 ;  /* 0x00000005050c7c24 */ /* 0x000fe4000f8e020c */
[----:B------:R-:W-:Y:S02]  /*7740*/  IMAD R5, R14, UR4, R15 ;  /* 0x000000040e057c24 */ /* 0x000fe4000f8e020f */
[----:B------:R-:W-:-:S03]  /*7750*/  IMAD.MOV.U32 R4, RZ, RZ, 0x1 ;  /* 0x00000001ff047424 */ /* 0x000fc600078e00ff */
[----:B------:R-:W-:Y:S02]  /*7760*/  SEL R18, R5, R12, !P4 ;  /* 0x0000000c05127207 */ /* 0x000fe40006000000 */
[----:B------:R-:W-:-:S07]  /*7770*/  SEL R22, R12, R5, !P4 ;  /* 0x000000050c167207 */ /* 0x000fce0006000000 */
.L_x_177:
[----:B------:R-:W-:Y:S05]  /*7780*/  BSYNC B1 ;  /* 0x0000000000017941 */ /* 0x000fea0003800000 */
.L_x_176:
[----:B------:R-:W-:-:S13]  /*7790*/  LOP3.LUT P1, RZ, R4, 0xff, RZ, 0xc0, !PT ;  /* 0x000000ff04ff7812 */ /* 0x000fda000782c0ff */
[----:B------:R-:W-:Y:S05]  /*77a0*/  @P1 BRA `(.L_x_180) ;  /* 0xfffffff400341947 */ /* 0x000fea000383ffff */
[----:B------:R-:W-:Y:S05]  /*77b0*/  BSYNC B0 ;  /* 0x0000000000007941 */ /* 0x000fea0003800000 */
.L_x_168:
[----:B------:R-:W-:-:S03]  /*77c0*/  UMOV UR4, 0xffffffff ;  /* 0xffffffff00047882 */ /* 0x000fc60000000000 */
[----:B------:R-:W-:Y:S05]  /*77d0*/  BRA.DIV UR4, `(.L_x_181) ;  /* 0x0000000604fc7947 */ /* 0x000fea000b800000 */
[----:B------:R-:W-:-:S13]  /*77e0*/  ELECT P6, URZ, PT ;  /* 0x00000000003f782f */ /* 0x000fda00038c0000 */
.L_x_202:
[----:B------:R-:W-:Y:S04]  /*77f0*/  BSSY B0, `(.L_x_182) ;  /* 0x0000058000007945 */ /* 0x000fe80003800000 */
[----:B------:R-:W-:Y:S05]  /*7800*/  @!P6 BRA `(.L_x_183) ;  /* 0x000000040058e947 */ /* 0x000fea0003800000 */
[----:B------:R-:W-:-:S04]  /*7810*/  LOP3.LUT R23, R23, 0x2, RZ, 0xfc, !PT ;  /* 0x0000000217177812 */ /* 0x000fc800078efcff */
[----:B------:R-:W-:-:S13]  /*7820*/  ISETP.NE.AND P0, PT, R23, 0x3, PT ;  /* 0x000000031700780c */ /* 0x000fda0003f05270 */
[----:B------:R-:W-:Y:S05]  /*7830*/  @!P0 BRA `(.L_x_184) ;  /* 0x0000000000048947 */ /* 0x000fea0003800000 */
[----:B------:R-:W-:Y:S01]  /*7840*/  BPT.TRAP 0x1 ;  /* 0x000000040000795c */ /* 0x000fe20000300000 */
.L_x_184:
[----:B------:R-:W0:Y:S01]  /*7850*/  S2R R5, SR_CgaCtaId ;  /* 0x0000000000057919 */ /* 0x000e220000008800 */
[----:B------:R-:W-:Y:S02]  /*7860*/  MOV R0, 0x400 ;  /* 0x0000040000007802 */ /* 0x000fe40000000f00 */
[----:B------:R-:W-:Y:S02]  /*7870*/  SHF.L.U32 R2, R3, 0x1f, RZ ;  /* 0x0000001f03027819 */ /* 0x000fe400000006ff */
[----:B0-----:R-:W-:-:S05]  /*7880*/  LEA R5, R5, R0, 0x18 ;  /* 0x0000000005057211 */ /* 0x001fca00078ec0ff */
[----:B------:R-:W-:-:S04]  /*7890*/  VIADD R5, R5, 0x48 ;  /* 0x0000004805057836 */ /* 0x000fc80000000000 */
[C---:B------:R-:W-:Y:S02]  /*78a0*/  IMAD R7, R8.reuse, 0x8, R5 ;  /* 0x0000000808077824 */ /* 0x040fe400078e0205 */
[----:B------:R-:W-:Y:S02]  /*78b0*/  VIADD R8, R8, 0x1 ;  /* 0x0000000108087836 */ /* 0x000fe40000000000 */
[----:B------:R-:W0:Y:S03]  /*78c0*/  SYNCS.PHASECHK.TRANS64.TRYWAIT P0, [R7+URZ], R2 ;  /* 0x00000002070075a7 */ /* 0x000e26000800017f */
[----:B------:R-:W-:-:S04]  /*78d0*/  ISETP.NE.AND P1, PT, R8, 0x9, PT ;  /* 0x000000090800780c */ /* 0x000fc80003f25270 */
[----:B------:R-:W-:Y:S02]  /*78e0*/  SEL R0, RZ, 0x1, P1 ;  /* 0x00000001ff007807 */ /* 0x000fe40000800000 */
[----:B------:R-:W-:Y:S02]  /*78f0*/  SEL R8, R8, RZ, P1 ;  /* 0x000000ff08087207 */ /* 0x000fe40000800000 */
[----:B------:R-:W-:-:S03]  /*7900*/  LOP3.LUT R9, R3, R0, RZ, 0x3c, !PT ;  /* 0x0000000003097212 */ /* 0x000fc600078e3cff */
[----:B------:R-:W-:Y:S01]  /*7910*/  IMAD R6, R8, 0x8, R5 ;  /* 0x0000000808067824 */ /* 0x000fe200078e0205 */
[----:B------:R-:W-:Y:S01]  /*7920*/  SHF.L.U32 R3, R9, 0x1f, RZ ;  /* 0x0000001f09037819 */ /* 0x000fe200000006ff */
[----:B0-----:R-:W-:Y:S06]  /*7930*/  @!P0 BRA `(.L_x_185) ;  /* 0x0000000400c48947 */ /* 0x001fec0003800000 */
.L_x_203:
[----:B------:R-:W1:Y:S01]  /*7940*/  SYNCS.PHASECHK.TRANS64.TRYWAIT P0, [R6+URZ], R3 ;  /* 0x00000003060075a7 */ /* 0x000e62000800017f */
[----:B------:R-:W-:-:S05]  /*7950*/  VIADD R0, R8, 0x1 ;  /* 0x0000000108007836 */ /* 0x000fca0000000000 */
[----:B------:R-:W-:-:S04]  /*7960*/  ISETP.NE.AND P1, PT, R0, 0x9, PT ;  /* 0x000000090000780c */ /* 0x000fc80003f25270 */
[----:B0-----:R-:W-:Y:S02]  /*7970*/  SEL R2, RZ, 0x1, P1 ;  /* 0x00000001ff027807 */ /* 0x001fe40000800000 */
[----:B------:R-:W-:Y:S02]  /*7980*/  SEL R0, R0, RZ, P1 ;  /* 0x000000ff00007207 */ /* 0x000fe40000800000 */
[----:B------:R-:W-:-:S03]  /*7990*/  LOP3.LUT R9, R9, R2, RZ, 0x3c, !PT ;  /* 0x0000000209097212 */ /* 0x000fc600078e3cff */
[----:B------:R-:W-:Y:S01]  /*79a0*/  IMAD R7, R0, 0x8, R5 ;  /* 0x0000000800077824 */ /* 0x000fe200078e0205 */
[----:B------:R-:W-:Y:S01]  /*79b0*/  SHF.L.U32 R4, R9, 0x1f, RZ ;  /* 0x0000001f09047819 */ /* 0x000fe200000006ff */
[----:B-1----:R-:W-:Y:S06]  /*79c0*/  @!P0 BRA `(.L_x_186) ;  /* 0x0000000400b48947 */ /* 0x002fec0003800000 */
.L_x_204:
[----:B------:R-:W1:Y:S01]  /*79d0*/  SYNCS.PHASECHK.TRANS64.TRYWAIT P0, [R7+URZ], R4 ;  /* 0x00000004070075a7 */ /* 0x000e62000800017f */
[----:B------:R-:W-:-:S05]  /*79e0*/  VIADD R0, R0, 0x1 ;  /* 0x0000000100007836 */ /* 0x000fca0000000000 */
[----:B------:R-:W-:-:S04]  /*79f0*/  ISETP.NE.AND P1, PT, R0, 0x9, PT ;  /* 0x000000090000780c */ /* 0x000fc80003f25270 */
[----:B------:R-:W-:Y:S02]  /*7a00*/  SEL R2, RZ, 0x1, P1 ;  /* 0x00000001ff027807 */ /* 0x000fe40000800000 */
[----:B------:R-:W-:Y:S02]  /*7a10*/  SEL R0, R0, RZ, P1 ;  /* 0x000000ff00007207 */ /* 0x000fe40000800000 */
[----:B------:R-:W-:-:S03]  /*7a20*/  LOP3.LUT R9, R9, R2, RZ, 0x3c, !PT ;  /* 0x0000000209097212 */ /* 0x000fc600078e3cff */
[----:B0-----:R-:W-:Y:S01]  /*7a30*/  IMAD R6, R0, 0x8, R5 ;  /* 0x0000000800067824 */ /* 0x001fe200078e0205 */
[----:B------:R-:W-:Y:S01]  /*7a40*/  SHF.L.U32 R3, R9, 0x1f, RZ ;  /* 0x0000001f09037819 */ /* 0x000fe200000006ff */
[----:B-1----:R-:W-:Y:S06]  /*7a50*/  @!P0 BRA `(.L_x_187) ;  /* 0x0000000400a48947 */ /* 0x002fec0003800000 */
.L_x_205:
        /* <DEDUP_REMOVED lines=9> */
.L_x_206:
        /* <DEDUP_REMOVED lines=9> */
.L_x_207:
        /* <DEDUP_REMOVED lines=9> */
.L_x_208:
        /* <DEDUP_REMOVED lines=9> */
.L_x_209:
[----:B------:R-:W1:Y:S01]  /*7ca0*/  SYNCS.PHASECHK.TRANS64.TRYWAIT P0, [R6+URZ], R3 ;  /* 0x00000003060075a7 */ /* 0x000e62000800017f */
[----:B------:R-:W-:-:S05]  /*7cb0*/  VIADD R0, R0, 0x1 ;  /* 0x0000000100007836 */ /* 0x000fca0000000000 */
[----:B------:R-:W-:-:S04]  /*7cc0*/  ISETP.NE.AND P1, PT, R0, 0x9, PT ;  /* 0x000000090000780c */ /* 0x000fc80003f25270 */
[----:B------:R-:W-:Y:S02]  /*7cd0*/  SEL R2, RZ, 0x1, P1 ;  /* 0x00000001ff027807 */ /* 0x000fe40000800000 */
[----:B------:R-:W-:Y:S02]  /*7ce0*/  SEL R0, R0, RZ, P1 ;  /* 0x000000ff00007207 */ /* 0x000fe40000800000 */
[----:B------:R-:W-:Y:S01]  /*7cf0*/  LOP3.LUT R2, R9, R2, RZ, 0x3c, !PT ;  /* 0x0000000209027212 */ /* 0x000fe200078e3cff */
[----:B-1----:R-:W-:Y:S06]  /*7d00*/  @!P0 BRA `(.L_x_192) ;  /* 0x00000004005c8947 */ /* 0x002fec0003800000 */
.L_x_210:
[----:B------:R-:W-:Y:S01]  /*7d10*/  IMAD R5, R0, 0x8, R5 ;  /* 0x0000000800057824 */ /* 0x000fe200078e0205 */
[----:B------:R-:W-:-:S07]  /*7d20*/  SHF.L.U32 R0, R2, 0x1f, RZ ;  /* 0x0000001f02007819 */ /* 0x000fce00000006ff */
.L_x_193:
[----:B--2---:R2:W3:Y:S02]  /*7d30*/  SYNCS.PHASECHK.TRANS64.TRYWAIT P0, [R5+URZ], R0 ;  /* 0x00000000050075a7 */ /* 0x0044e4000800017f */
[----:B---3--:R-:W-:Y:S05]  /*7d40*/  @!P0 NANOSLEEP.SYNCS 0x989680 ;  /* 0x009896800000895d */ /* 0x008fea0003900000 */
[----:B------:R-:W3:Y:S02]  /*7d50*/  @!P0 SYNCS.PHASECHK.TRANS64 P0, [R5+URZ], R0 ;  /* 0x00000000050085a7 */ /* 0x000ee4000800007f */
[----:B---3--:R-:W-:Y:S05]  /*7d60*/  @!P0 BRA `(.L_x_193) ;  /* 0xfffffffc00f08947 */ /* 0x008fea000383ffff */
.L_x_183:
[----:B------:R-:W-:Y:S05]  /*7d70*/  BSYNC B0 ;  /* 0x0000000000007941 */ /* 0x000fea0003800000 */
.L_x_182:
[----:B------:R-:W-:Y:S05]  /*7d80*/  EXIT ;  /* 0x000000000000794d */ /* 0x000fea0003800000 */
.L_x_20:
[----:B0-----:R-:W-:-:S04]  /*7d90*/  IMAD.U32 R3, RZ, RZ, UR43 ;  /* 0x0000002bff037e24 */ /* 0x001fc8000f8e00ff */
[----:B------:R0:W1:Y:S03]  /*7da0*/  SYNCS.PHASECHK.TRANS64.TRYWAIT P0, [R3+URZ+-0x8], R0 ;  /* 0xfffff800030075a7 */ /* 0x000066000800017f */
[----:B-1----:R-:W-:Y:S05]  /*7db0*/  @!P0 NANOSLEEP.SYNCS 0x989680 ;  /* 0x009896800000895d */ /* 0x002fea0003900000 */
[----:B------:R-:W1:Y:S02]  /*7dc0*/  @!P0 SYNCS.PHASECHK.TRANS64 P0, [R3+URZ+-0x8], R0 ;  /* 0xfffff800030085a7 */ /* 0x000e64000800007f */
[----:B-1----:R-:W-:Y:S05]  /*7dd0*/  @!P0 BRA `(.L_x_20) ;  /* 0xfffffffc00ec8947 */ /* 0x002fea000383ffff */
[----:B------:R-:W-:Y:S05]  /*7de0*/  BRA `(.L_x_194) ;  /* 0xffffff9800a47947 */ /* 0x000fea000383ffff */
.L_x_25:
[----:B-1----:R1:W2:Y:S02]  /*7df0*/  SYNCS.PHASECHK.TRANS64.TRYWAIT P1, [R3+URZ], R0 ;  /* 0x00000000030075a7 */ /* 0x0022a4000802017f */
[----:B--2---:R-:W-:Y:S05]  /*7e00*/  @!P1 NANOSLEEP.SYNCS 0x989680 ;  /* 0x009896800000995d */ /* 0x004fea0003900000 */
[----:B------:R-:W2:Y:S02]  /*7e10*/  @!P1 SYNCS.PHASECHK.TRANS64 P1, [R3+URZ], R0 ;  /* 0x00000000030095a7 */ /* 0x000ea4000802007f */
[----:B--2---:R-:W-:Y:S05]  /*7e20*/  @!P1 BRA `(.L_x_25) ;  /* 0xfffffffc00f09947 */ /* 0x004fea000383ffff */
[----:B------:R-:W-:Y:S05]  /*7e30*/  BRA `(.L_x_24) ;  /* 0xffffff9c00187947 */ /* 0x000fea000383ffff */
.L_x_30:
[----:B-1----:R-:W-:-:S04]  /*7e40*/  IMAD.U32 R5, RZ, RZ, UR4 ;  /* 0x00000004ff057e24 */ /* 0x002fc8000f8e00ff */
[----:B------:R1:W2:Y:S03]  /*7e50*/  SYNCS.PHASECHK.TRANS64.TRYWAIT P1, [R5+URZ], R4 ;  /* 0x00000004050075a7 */ /* 0x0002a6000802017f */
[----:B--2---:R-:W-:Y:S05]  /*7e60*/  @!P1 NANOSLEEP.SYNCS 0x989680 ;  /* 0x009896800000995d */ /* 0x004fea0003900000 */
[----:B------:R-:W2:Y:S02]  /*7e70*/  @!P1 SYNCS.PHASECHK.TRANS64 P1, [R5+URZ], R4 ;  /* 0x00000004050095a7 */ /* 0x000ea4000802007f */
[----:B--2---:R-:W-:Y:S05]  /*7e80*/  @!P1 BRA `(.L_x_30) ;  /* 0xfffffffc00ec9947 */ /* 0x004fea000383ffff */
[----:B------:R-:W-:Y:S05]  /*7e90*/  BRA `(.L_x_29) ;  /* 0xffffff9c00e87947 */ /* 0x000fea000383ffff */
.L_x_36:
[----:B0-----:R-:W-:-:S04]  /*7ea0*/  IMAD.U32 R3, RZ, RZ, UR43 ;  /* 0x0000002bff037e24 */ /* 0x001fc8000f8e00ff */
[----:B------:R0:W1:Y:S03]  /*7eb0*/  SYNCS.PHASECHK.TRANS64.TRYWAIT P0, [R3+URZ+0x8], R0 ;  /* 0x00000800030075a7 */ /* 0x000066000800017f */
[----:B-1----:R-:W-:Y:S05]  /*7ec0*/  @!P0 NANOSLEEP.SYNCS 0x989680 ;  /* 0x009896800000895d */ /* 0x002fea0003900000 */
[----:B------:R-:W1:Y:S02]  /*7ed0*/  @!P0 SYNCS.PHASECHK.TRANS64 P0, [R3+URZ+0x8], R0 ;  /* 0x00000800030085a7 */ /* 0x000e64000800007f */
[----:B-1----:R-:W-:Y:S05]  /*7ee0*/  @!P0 BRA `(.L_x_36) ;  /* 0xfffffffc00ec8947 */ /* 0x002fea000383ffff */
[----:B------:R-:W-:Y:S05]  /*7ef0*/  BRA `(.L_x_195) ;  /* 0xffffffa400287947 */ /* 0x000fea000383ffff */
.L_x_169:
[----:B------:R-:W-:Y:S01]  /*7f00*/  BSSY B1, `(.L_x_196) ;  /* 0x0000006000017945 */ /* 0x000fe20003800000 */
[----:B------:R-:W-:-:S07]  /*7f10*/  IMAD.MOV.U32 R15, RZ, RZ, -0x1 ;  /* 0xffffffffff0f7424 */ /* 0x000fce00078e00ff */
[----:B-----5:R-:W-:Y:S05]  /*7f20*/  WARPSYNC.COLLECTIVE R15, `(.L_x_197) ;  /* 0x000000000f0c7348 */ /* 0x020fea0003c00000 */
[----:B------:R-:W-:Y:S02]  /*7f30*/  ELECT P6, UR62, PT ;  /* 0x00000000003e782f */ /* 0x000fe400038c0000 */
[----:B------:R-:W-:Y:S01]  /*7f40*/  MOV R14, UR62 ;  /* 0x0000003e000e7c02 */ /* 0x000fe20008000f00 */
[----:B-----5:R-:W-:Y:S10]  /*7f50*/  ENDCOLLECTIVE ;  /* 0x000000000000791b */ /* 0x020ff40003800000 */
.L_x_197:
[----:B------:R-:W-:Y:S05]  /*7f60*/  BSYNC B1 ;  /* 0x0000000000017941 */ /* 0x000fea0003800000 */
.L_x_196:
[----:B------:R-:W-:Y:S05]  /*7f70*/  BRA `(.L_x_198) ;  /* 0xffffffec004c7947 */ /* 0x000fea000383ffff */
.L_x_172:
[----:B-1----:R1:W2:Y:S02]  /*7f80*/  SYNCS.PHASECHK.TRANS64.TRYWAIT P1, [R15+URZ+0x48], R6 ;  /* 0x000048060f0075a7 */ /* 0x0022a4000802017f */
[----:B--2---:R-:W-:Y:S05]  /*7f90*/  @!P1 NANOSLEEP.SYNCS 0x989680 ;  /* 0x009896800000995d */ /* 0x004fea0003900000 */
[----:B------:R-:W2:Y:S02]  /*7fa0*/  @!P1 SYNCS.PHASECHK.TRANS64 P1, [R15+URZ+0x48], R6 ;  /* 0x000048060f0095a7 */ /* 0x000ea4000802007f */
[----:B--2---:R-:W-:Y:S05]  /*7fb0*/  @!P1 BRA `(.L_x_172) ;  /* 0xfffffffc00f09947 */ /* 0x004fea000383ffff */
[----:B------:R-:W-:Y:S05]  /*7fc0*/  BRA `(.L_x_199) ;  /* 0xffffffec00807947 */ /* 0x000fea000383ffff */
.L_x_181:
[----:B------:R-:W-:Y:S01]  /*7fd0*/  BSSY B0, `(.L_x_200) ;  /* 0x0000006000007945 */ /* 0x000fe20003800000 */
[----:B------:R-:W-:-:S07]  /*7fe0*/  IMAD.MOV.U32 R15, RZ, RZ, -0x1 ;  /* 0xffffffffff0f7424 */ /* 0x000fce00078e00ff */
[----:B-----5:R-:W-:Y:S05]  /*7ff0*/  WARPSYNC.COLLECTIVE R15, `(.L_x_201) ;  /* 0x000000000f0c7348 */ /* 0x020fea0003c00000 */
[----:B------:R-:W-:Y:S02]  /*8000*/  ELECT P6, UR62, PT ;  /* 0x00000000003e782f */ /* 0x000fe400038c0000 */
[----:B------:R-:W-:Y:S01]  /*8010*/  MOV R14, UR62 ;  /* 0x0000003e000e7c02 */ /* 0x000fe20008000f00 */
[----:B-----5:R-:W-:Y:S10]  /*8020*/  ENDCOLLECTIVE ;  /* 0x000000000000791b */ /* 0x020ff40003800000 */
.L_x_201:
[----:B------:R-:W-:Y:S05]  /*8030*/  BSYNC B0 ;  /* 0x0000000000007941 */ /* 0x000fea0003800000 */
.L_x_200:
[----:B------:R-:W-:Y:S05]  /*8040*/  BRA `(.L_x_202) ;  /* 0xfffffff400e87947 */ /* 0x000fea000383ffff */
.L_x_185:
[----:B0-----:R0:W1:Y:S02]  /*8050*/  SYNCS.PHASECHK.TRANS64.TRYWAIT P0, [R7+URZ], R2 ;  /* 0x00000002070075a7 */ /* 0x001064000800017f */
[----:B-1----:R-:W-:Y:S05]  /*8060*/  @!P0 NANOSLEEP.SYNCS 0x989680 ;  /* 0x009896800000895d */ /* 0x002fea0003900000 */
[----:B------:R-:W1:Y:S02]  /*8070*/  @!P0 SYNCS.PHASECHK.TRANS64 P0, [R7+URZ], R2 ;  /* 0x00000002070085a7 */ /* 0x000e64000800007f */
[----:B-1----:R-:W-:Y:S05]  /*8080*/  @!P0 BRA `(.L_x_185) ;  /* 0xfffffffc00f08947 */ /* 0x002fea000383ffff */
[----:B------:R-:W-:Y:S05]  /*8090*/  BRA `(.L_x_203) ;  /* 0xfffffff800287947 */ /* 0x000fea000383ffff */
.L_x_186:
[----:B0-----:R0:W1:Y:S02]  /*80a0*/  SYNCS.PHASECHK.TRANS64.TRYWAIT P0, [R6+URZ], R3 ;  /* 0x00000003060075a7 */ /* 0x001064000800017f */
[----:B-1----:R-:W-:Y:S05]  /*80b0*/  @!P0 NANOSLEEP.SYNCS 0x989680 ;  /* 0x009896800000895d */ /* 0x002fea0003900000 */
[----:B------:R-:W1:Y:S02]  /*80c0*/  @!P0 SYNCS.PHASECHK.TRANS64 P0, [R6+URZ], R3 ;  /* 0x00000003060085a7 */ /* 0x000e64000800007f */
[----:B-1----:R-:W-:Y:S05]  /*80d0*/  @!P0 BRA `(.L_x_186) ;  /* 0xfffffffc00f08947 */ /* 0x002fea000383ffff */
[----:B------:R-:W-:Y:S05]  /*80e0*/  BRA `(.L_x_204) ;  /* 0xfffffff800387947 */ /* 0x000fea000383ffff */
.L_x_187:
[----:B0-----:R0:W1:Y:S02]  /*80f0*/  SYNCS.PHASECHK.TRANS64.TRYWAIT P0, [R7+URZ], R4 ;  /* 0x00000004070075a7 */ /* 0x001064000800017f */
[----:B-1----:R-:W-:Y:S05]  /*8100*/  @!P0 NANOSLEEP.SYNCS 0x989680 ;  /* 0x009896800000895d */ /* 0x002fea0003900000 */
[----:B------:R-:W1:Y:S02]  /*8110*/  @!P0 SYNCS.PHASECHK.TRANS64 P0, [R7+URZ], R4 ;  /* 0x00000004070085a7 */ /* 0x000e64000800007f */
[----:B-1----:R-:W-:Y:S05]  /*8120*/  @!P0 BRA `(.L_x_187) ;  /* 0xfffffffc00f08947 */ /* 0x002fea000383ffff */
[----:B------:R-:W-:Y:S05]  /*8130*/  BRA `(.L_x_205) ;  /* 0xfffffff800487947 */ /* 0x000fea000383ffff */
.L_x_188:
[----:B0-----:R0:W1:Y:S02]  /*8140*/  SYNCS.PHASECHK.TRANS64.TRYWAIT P0, [R6+URZ], R3 ;  /* 0x00000003060075a7 */ /* 0x001064000800017f */
[----:B-1----:R-:W-:Y:S05]  /*8150*/  @!P0 NANOSLEEP.SYNCS 0x989680 ;  /* 0x009896800000895d */ /* 0x002fea0003900000 */
[----:B------:R-:W1:Y:S02]  /*8160*/  @!P0 SYNCS.PHASECHK.TRANS64 P0, [R6+URZ], R3 ;  /* 0x00000003060085a7 */ /* 0x000e64000800007f */
[----:B-1----:R-:W-:Y:S05]  /*8170*/  @!P0 BRA `(.L_x_188) ;  /* 0xfffffffc00f08947 */ /* 0x002fea000383ffff */
[----:B------:R-:W-:Y:S05]  /*8180*/  BRA `(.L_x_206) ;  /* 0xfffffff800587947 */ /* 0x000fea000383ffff */
.L_x_189:
[----:B0-----:R0:W1:Y:S02]  /*8190*/  SYNCS.PHASECHK.TRANS64.TRYWAIT P0, [R7+URZ], R4 ;  /* 0x00000004070075a7 */ /* 0x001064000800017f */
[----:B-1----:R-:W-:Y:S05]  /*81a0*/  @!P0 NANOSLEEP.SYNCS 0x989680 ;  /* 0x009896800000895d */ /* 0x002fea0003900000 */
[----:B------:R-:W1:Y:S02]  /*81b0*/  @!P0 SYNCS.PHASECHK.TRANS64 P0, [R7+URZ], R4 ;  /* 0x00000004070085a7 */ /* 0x000e64000800007f */
[----:B-1----:R-:W-:Y:S05]  /*81c0*/  @!P0 BRA `(.L_x_189) ;  /* 0xfffffffc00f08947 */ /* 0x002fea000383ffff */
[----:B------:R-:W-:Y:S05]  /*81d0*/  BRA `(.L_x_207) ;  /* 0xfffffff800687947 */ /* 0x000fea000383ffff */
.L_x_190:
[----:B0-----:R0:W1:Y:S02]  /*81e0*/  SYNCS.PHASECHK.TRANS64.TRYWAIT P0, [R6+URZ], R3 ;  /* 0x00000003060075a7 */ /* 0x001064000800017f */
[----:B-1----:R-:W-:Y:S05]  /*81f0*/  @!P0 NANOSLEEP.SYNCS 0x989680 ;  /* 0x009896800000895d */ /* 0x002fea0003900000 */
[----:B------:R-:W1:Y:S02]  /*8200*/  @!P0 SYNCS.PHASECHK.TRANS64 P0, [R6+URZ], R3 ;  /* 0x00000003060085a7 */ /* 0x000e64000800007f */
[----:B-1----:R-:W-:Y:S05]  /*8210*/  @!P0 BRA `(.L_x_190) ;  /* 0xfffffffc00f08947 */ /* 0x002fea000383ffff */
[----:B------:R-:W-:Y:S05]  /*8220*/  BRA `(.L_x_208) ;  /* 0xfffffff800787947 */ /* 0x000fea000383ffff */
.L_x_191:
[----:B0-----:R0:W1:Y:S02]  /*8230*/  SYNCS.PHASECHK.TRANS64.TRYWAIT P0, [R7+URZ], R4 ;  /* 0x00000004070075a7 */ /* 0x001064000800017f */
[----:B-1----:R-:W-:Y:S05]  /*8240*/  @!P0 NANOSLEEP.SYNCS 0x989680 ;  /* 0x009896800000895d */ /* 0x002fea0003900000 */
[----:B------:R-:W1:Y:S02]  /*8250*/  @!P0 SYNCS.PHASECHK.TRANS64 P0, [R7+URZ], R4 ;  /* 0x00000004070085a7 */ /* 0x000e64000800007f */
[----:B-1----:R-:W-:Y:S05]  /*8260*/  @!P0 BRA `(.L_x_191) ;  /* 0xfffffffc00f08947 */ /* 0x002fea000383ffff */
[----:B------:R-:W-:Y:S05]  /*8270*/  BRA `(.L_x_209) ;  /* 0xfffffff800887947 */ /* 0x000fea000383ffff */
.L_x_192:
[----:B-1----:R1:W2:Y:S02]  /*8280*/  SYNCS.PHASECHK.TRANS64.TRYWAIT P0, [R6+URZ], R3 ;  /* 0x00000003060075a7 */ /* 0x0022a4000800017f */
[----:B--2---:R-:W-:Y:S05]  /*8290*/  @!P0 NANOSLEEP.SYNCS 0x989680 ;  /* 0x009896800000895d */ /* 0x004fea0003900000 */
[----:B------:R-:W2:Y:S02]  /*82a0*/  @!P0 SYNCS.PHASECHK.TRANS64 P0, [R6+URZ], R3 ;  /* 0x00000003060085a7 */ /* 0x000ea4000800007f */
[----:B--2---:R-:W-:Y:S05]  /*82b0*/  @!P0 BRA `(.L_x_192) ;  /* 0xfffffffc00f08947 */ /* 0x004fea000383ffff */
[----:B------:R-:W-:Y:S05]  /*82c0*/  BRA `(.L_x_210) ;  /* 0xfffffff800907947 */ /* 0x000fea000383ffff */
.L_x_211:
[----:B------:R-:W-:-:S00]  /*82d0*/  BRA `(.L_x_211) ;  /* 0xfffffffc00fc7947 */ /* 0x000fc0000383ffff */
[----:B------:R-:W-:-:S00]  /*82e0*/  NOP ;  /* 0x0000000000007918 */ /* 0x000fc00000000000 */
        /* <DEDUP_REMOVED lines=9> */
.L_x_212:


//--------------------- .nv.global.init           --------------------------
	.section	.nv.global.init,"aw",@progbits
.nv.global.init:
	.type		$str$22,@object
	.size		$str$22,($str$23 - $str$22)
$str$22:
        /*0000*/ 	.byte	0x6b, 0x5f, 0x74, 0x69, 0x6c, 0x65, 0x5f, 0x63, 0x6f, 0x75, 0x6e, 0x74, 0x20, 0x3e, 0x3d, 0x20
        /*0010*/ 	.byte	0x31, 0x00
	.type		$str$23,@object
	.size		$str$23,(__unnamed_1 - $str$23)
$str$23:
        /*0012*/ 	.byte	0x2f, 0x74, 0x6d, 0x70, 0x2f, 0x63, 0x75, 0x74, 0x6c, 0x61, 0x73, 0x73, 0x5f, 0x73, 0x77, 0x65
        /*0022*/ 	.byte	0x65, 0x70, 0x5f, 0x73, 0x72, 0x63, 0x2f, 0x69, 0x6e, 0x63, 0x6c, 0x75, 0x64, 0x65, 0x2f, 0x63
        /*0032*/ 	.byte	0x75, 0x74, 0x6c, 0x61, 0x73, 0x73, 0x2f, 0x67, 0x65, 0x6d, 0x6d, 0x2f, 0x63, 0x6f, 0x6c, 0x6c
        /*0042*/ 	.byte	0x65, 0x63, 0x74, 0x69, 0x76, 0x65, 0x2f, 0x73, 0x6d, 0x39, 0x30, 0x5f, 0x6d, 0x6d, 0x61, 0x5f
        /*0052*/ 	.byte	0x74, 0x6d, 0x61, 0x5f, 0x67, 0x6d, 0x6d, 0x61, 0x5f, 0x73, 0x73, 0x5f, 0x77, 0x61, 0x72, 0x70
        /*0062*/ 	.byte	0x73, 0x70, 0x65, 0x63, 0x69, 0x61, 0x6c, 0x69, 0x7a, 0x65, 0x64, 0x2e, 0x68, 0x70, 0x70, 0x00
	.type		__unnamed_1,@object
	.size		__unnamed_1,(.L_0 - __unnamed_1)
__unnamed_1:
        /*0072*/ 	.byte	0x76, 0x6f, 0x69, 0x64, 0x20, 0x63, 0x75, 0x74, 0x6c, 0x61, 0x73, 0x73, 0x3a, 0x3a, 0x67, 0x65
        /* <DEDUP_REMOVED lines=180> */
        /*0bc2*/ 	.byte	0x3a, 0x69, 0x64, 0x65, 0x6e, 0x74, 0x69, 0x74, 0x79, 0x5d, 0x00
.L_0:


//--------------------- .nv.shared._ZN7cutlass13device_kernelINS_4gemm6kernel13GemmUniversalIN4cute5tupleIJiiiiEEENS1_10collective13CollectiveMmaINS1_34MainloopSm90TmaGmmaWarpSpecializedILi9ENS5_IJNS4_1CILi2EEENSA_ILi1EEESC_EEENS1_32KernelTmaWarpSpecializedPingpongEEENS5_IJNSA_ILi64EEENSA_ILi128EEESG_EEENS_10bfloat16_tENS5_IJlSC_lEEESJ_SK_NS4_8TiledMMAINS4_8MMA_AtomIJNS4_4SM904GMMA28MMA_64x128x16_F32BF16BF16_SSILNSO_5MajorE0ELSQ_0ELNSO_7ScaleInE1ELSR_1EEEEEENS4_6LayoutINS5_IJSC_SC_SC_EEENS5_IJNSA_ILi0EEESW_SW_EEEEENS5_IJNS4_10UnderscoreESZ_SZ_EEEEENS4_13SM90_TMA_LOADENS4_14ComposedLayoutINS4_7SwizzleILi3ELi4ELi3EEENS4_18smem_ptr_flag_bitsILi16EEENSU_INS5_IJNSA_ILi8EEESG_EEENS5_IJSG_SC_EEEEEEEvNS4_8identityENS4_23SM90_TMA_LOAD_MULTICASTES1C_vS1D_EENS_8epilogue10collective6detail29Sm90TmaWarpSpecializedAdapterINS1H_15DefaultEpilogueISJ_SK_SK_NS1G_6thread17LinearCombinationISJ_Li1EffLNS1L_9ScaleType4KindE0ELNS_15FloatRoundStyleE2ESJ_EENS1_15EpilogueDefaultEEEEEvvEEEEvNT_6ParamsE --------------------------
	.section	.nv.shared._ZN7cutlass13device_kernelINS_4gemm6kernel13GemmUniversalIN4cute5tupleIJiiiiEEENS1_10collective13CollectiveMmaINS1_34MainloopSm90TmaGmmaWarpSpecializedILi9ENS5_IJNS4_1CILi2EEENSA_ILi1EEESC_EEENS1_32KernelTmaWarpSpecializedPingpongEEENS5_IJNSA_ILi64EEENSA_ILi128EEESG_EEENS_10bfloat16_tENS5_IJlSC_lEEESJ_SK_NS4_8TiledMMAINS4_8MMA_AtomIJNS4_4SM904GMMA28MMA_64x128x16_F32BF16BF16_SSILNSO_5MajorE0ELSQ_0ELNSO_7ScaleInE1ELSR_1EEEEEENS4_6LayoutINS5_IJSC_SC_SC_EEENS5_IJNSA_ILi0EEESW_SW_EEEEENS5_IJNS4_10UnderscoreESZ_SZ_EEEEENS4_13SM90_TMA_LOADENS4_14ComposedLayoutINS4_7SwizzleILi3ELi4ELi3EEENS4_18smem_ptr_flag_bitsILi16EEENSU_INS5_IJNSA_ILi8EEESG_EEENS5_IJSG_SC_EEEEEEEvNS4_8identityENS4_23SM90_TMA_LOAD_MULTICASTES1C_vS1D_EENS_8epilogue10collective6detail29Sm90TmaWarpSpecializedAdapterINS1H_15DefaultEpilogueISJ_SK_SK_NS1G_6thread17LinearCombinationISJ_Li1EffLNS1L_9ScaleType4KindE0ELNS_15FloatRoundStyleE2ESJ_EENS1_15EpilogueDefaultEEEEEvvEEEEvNT_6ParamsE,"aw",@nobits
	.sectionflags	@""
	.align	16
	.zero		1024


//--------------------- .nv.shared.reserved.0     --------------------------
	.section	.nv.shared.reserved.0,"aw",@nobits
	.weak		__nv_reservedSMEM_offset_0_alias
	.size		__nv_reservedSMEM_offset_0_alias, 0, 0
	.other		__nv_reservedSMEM_offset_0_alias,@"STO_CUDA_RESERVED_SHARED STV_DEFAULT"
__nv_reservedSMEM_offset_0_alias:
	.zero		0


//--------------------- .nv.global                --------------------------
	.section	.nv.global,"aw",@nobits
.nv.global:
	.type		_ZN39_INTERNAL_0ff62588_4_k_cu_f9ca84a0_35134cute1_E,@object
	.size		_ZN39_INTERNAL_0ff62588_4_k_cu_f9ca84a0_35134cute1_E,(_ZN39_INTERNAL_0ff62588_4_k_cu_f9ca84a0_35134cuda3std3__45__cpo6cbeginE - _ZN39_INTERNAL_0ff62588_4_k_cu_f9ca84a0_35134cute1_E)
_ZN39_INTERNAL_0ff62588_4_k_cu_f9ca84a0_35134cute1_E:
	.zero		1
	.type		_ZN39_INTERNAL_0ff62588_4_k_cu_f9ca84a0_35134cuda3std3__45__cpo6cbeginE,@object
	.size		_ZN39_INTERNAL_0ff62588_4_k_cu_f9ca84a0_35134cuda3std3__45__cpo6cbeginE,(_ZN39_INTERNAL_0ff62588_4_k_cu_f9ca84a0_35134cuda3std3__48in_placeE - _ZN39_INTERNAL_0ff62588_4_k_cu_f9ca84a0_35134cuda3std3__45__cpo6cbeginE)
_ZN39_INTERNAL_0ff62588_4_k_cu_f9ca84a0_35134cuda3std3__45__cpo6cbeginE:
	.zero		1
	.type		_ZN39_INTERNAL_0ff62588_4_k_cu_f9ca84a0_35134cuda3std3__48in_placeE,@object
	.size		_ZN39_INTERNAL_0ff62588_4_k_cu_f9ca84a0_35134cuda3std3__48in_placeE,(_ZN39_INTERNAL_0ff62588_4_k_cu_f9ca84a0_35134cuda3std6ranges3__45__cpo9iter_moveE - _ZN39_INTERNAL_0ff62588_4_k_cu_f9ca84a0_35134cuda3std3__48in_placeE)
_ZN39_INTERNAL_0ff62588_4_k_cu_f9ca84a0_35134cuda3std3__48in_placeE:
	.zero		1
	.type		_ZN39_INTERNAL_0ff62588_4_k_cu_f9ca84a0_35134cuda3std6ranges3__45__cpo9iter_moveE,@object
	.size		_ZN39_INTERNAL_0ff62588_4_k_cu_f9ca84a0_35134cuda3std6ranges3__45__cpo9iter_moveE,(_ZN39_INTERNAL_0ff62588_4_k_cu_f9ca84a0_35134cuda3std3__45__cpo5beginE - _ZN39_INTERNAL_0ff62588_4_k_cu_f9ca84a0_35134cuda3std6ranges3__45__cpo9iter_moveE)
_ZN39_INTERNAL_0ff62588_4_k_cu_f9ca84a0_35134cuda3std6ranges3__45__cpo9iter_moveE:
	.zero		1
	.type		_ZN39_INTERNAL_0ff62588_4_k_cu_f9ca84a0_35134cuda3std3__45__cpo5beginE,@object
	.size		_ZN39_INTERNAL_0ff62588_4_k_cu_f9ca84a0_35134cuda3std3__45__cpo5beginE,(_ZN39_INTERNAL_0ff62588_4_k_cu_f9ca84a0_35134cuda3std3__441_GLOBAL__N__0ff62588_4_k_cu_f9ca84a0_35136ignoreE - _ZN39_INTERNAL_0ff62588_4_k_cu_f9ca84a0_35134cuda3std3__45__cpo5beginE)
_ZN39_INTERNAL_0ff62588_4_k_cu_f9ca84a0_35134cuda3std3__45__cpo5beginE:
	.zero		1
	.type		_ZN39_INTERNAL_0ff62588_4_k_cu_f9ca84a0_35134cuda3std3__441_GLOBAL__N__0ff62588_4_k_cu_f9ca84a0_35136ignoreE,@object
	.size		_ZN39_INTERNAL_0ff62588_4_k_cu_f9ca84a0_35134cuda3std3__441_GLOBAL__N__0ff62588_4_k_cu_f9ca84a0_35136ignoreE,(_ZN39_INTERNAL_0ff62588_4_k_cu_f9ca84a0_35134cute7productE - _ZN39_INTERNAL_0ff62588_4_k_cu_f9ca84a0_35134cuda3std3__441_GLOBAL__N__0ff62588_4_k_cu_f9ca84a0_35136ignoreE)
_ZN39_INTERNAL_0ff62588_4_k_cu_f9ca84a0_35134cuda3std3__441_GLOBAL__N__0ff62588_4_k_cu_f9ca84a0_35136ignoreE:
	.zero		1
	.type		_ZN39_INTERNAL_0ff62588_4_k_cu_f9ca84a0_35134cute7productE,@object
	.size		_ZN39_INTERNAL_0ff62588_4_k_cu_f9ca84a0_35134cute7productE,(_ZN39_INTERNAL_0ff62588_4_k_cu_f9ca84a0_35134cuda3std3__45__cpo3endE - _ZN39_INTERNAL_0ff62588_4_k_cu_f9ca84a0_35134cute7productE)
_ZN39_INTERNAL_0ff62588_4_k_cu_f9ca84a0_35134cute7productE:
	.zero		1
	.type		_ZN39_INTERNAL_0ff62588_4_k_cu_f9ca84a0_35134cuda3std3__45__cpo3endE,@object
	.size		_ZN39_INTERNAL_0ff62588_4_k_cu_f9ca84a0_35134cuda3std3__45__cpo3endE,(_ZN39_INTERNAL_0ff62588_4_k_cu_f9ca84a0_35134cuda3std3__419piecewise_constructE - _ZN39_INTERNAL_0ff62588_4_k_cu_f9ca84a0_35134cuda3std3__45__cpo3endE)
_ZN39_INTERNAL_0ff62588_4_k_cu_f9ca84a0_35134cuda3std3__45__cpo3endE:
	.zero		1
	.type		_ZN39_INTERNAL_0ff62588_4_k_cu_f9ca84a0_35134cuda3std3__419piecewise_constructE,@object
	.size		_ZN39_INTERNAL_0ff62588_4_k_cu_f9ca84a0_35134cuda3std3__419piecewise_constructE,(_ZN39_INTERNAL_0ff62588_4_k_cu_f9ca84a0_35134cuda3std3__45__cpo4cendE - _ZN39_INTERNAL_0ff62588_4_k_cu_f9ca84a0_35134cuda3std3__419piecewise_constructE)
_ZN39_INTERNAL_0ff62588_4_k_cu_f9ca84a0_35134cuda3std3__419piecewise_constructE:
	.zero		1
	.type		_ZN39_INTERNAL_0ff62588_4_k_cu_f9ca84a0_35134cuda3std3__45__cpo4cendE,@object
	.size		_ZN39_INTERNAL_0ff62588_4_k_cu_f9ca84a0_35134cuda3std3__45__cpo4cendE,(_ZN39_INTERNAL_0ff62588_4_k_cu_f9ca84a0_35134cuda3std6ranges3__45__cpo4swapE - _ZN39_INTERNAL_0ff62588_4_k_cu_f9ca84a0_35134cuda3std3__45__cpo4cendE)
_ZN39_INTERNAL_0ff62588_4_k_cu_f9ca84a0_35134cuda3std3__45__cpo4cendE:
	.zero		1
	.type		_ZN39_INTERNAL_0ff62588_4_k_cu_f9ca84a0_35134cuda3std6ranges3__45__cpo4swapE,@object
	.size		_ZN39_INTERNAL_0ff62588_4_k_cu_f9ca84a0_35134cuda3std6ranges3__45__cpo4swapE,(.L_8 - _ZN39_INTERNAL_0ff62588_4_k_cu_f9ca84a0_35134cuda3std6ranges3__45__cpo4swapE)
_ZN39_INTERNAL_0ff62588_4_k_cu_f9ca84a0_35134cuda3std6ranges3__45__cpo4swapE:
	.zero		1
.L_8:


//--------------------- .nv.constant0._ZN7cutlass13device_kernelINS_4gemm6kernel13GemmUniversalIN4cute5tupleIJiiiiEEENS1_10collective13CollectiveMmaINS1_34MainloopSm90TmaGmmaWarpSpecializedILi9ENS5_IJNS4_1CILi2EEENSA_ILi1EEESC_EEENS1_32KernelTmaWarpSpecializedPingpongEEENS5_IJNSA_ILi64EEENSA_ILi128EEESG_EEENS_10bfloat16_tENS5_IJlSC_lEEESJ_SK_NS4_8TiledMMAINS4_8MMA_AtomIJNS4_4SM904GMMA28MMA_64x128x16_F32BF16BF16_SSILNSO_5MajorE0ELSQ_0ELNSO_7ScaleInE1ELSR_1EEEEEENS4_6LayoutINS5_IJSC_SC_SC_EEENS5_IJNSA_ILi0EEESW_SW_EEEEENS5_IJNS4_10UnderscoreESZ_SZ_EEEEENS4_13SM90_TMA_LOADENS4_14ComposedLayoutINS4_7SwizzleILi3ELi4ELi3EEENS4_18smem_ptr_flag_bitsILi16EEENSU_INS5_IJNSA_ILi8EEESG_EEENS5_IJSG_SC_EEEEEEEvNS4_8identityENS4_23SM90_TMA_LOAD_MULTICASTES1C_vS1D_EENS_8epilogue10collective6detail29Sm90TmaWarpSpecializedAdapterINS1H_15DefaultEpilogueISJ_SK_SK_NS1G_6thread17LinearCombinationISJ_Li1EffLNS1L_9ScaleType4KindE0ELNS_15FloatRoundStyleE2ESJ_EENS1_15EpilogueDefaultEEEEEvvEEEEvNT_6ParamsE --------------------------
	.section	.nv.constant0._ZN7cutlass13device_kernelINS_4gemm6kernel13GemmUniversalIN4cute5tupleIJiiiiEEENS1_10collective13CollectiveMmaINS1_34MainloopSm90TmaGmmaWarpSpecializedILi9ENS5_IJNS4_1CILi2EEENSA_ILi1EEESC_EEENS1_32KernelTmaWarpSpecializedPingpongEEENS5_IJNSA_ILi64EEENSA_ILi128EEESG_EEENS_10bfloat16_tENS5_IJlSC_lEEESJ_SK_NS4_8TiledMMAINS4_8MMA_AtomIJNS4_4SM904GMMA28MMA_64x128x16_F32BF16BF16_SSILNSO_5MajorE0ELSQ_0ELNSO_7ScaleInE1ELSR_1EEEEEENS4_6LayoutINS5_IJSC_SC_SC_EEENS5_IJNSA_ILi0EEESW_SW_EEEEENS5_IJNS4_10UnderscoreESZ_SZ_EEEEENS4_13SM90_TMA_LOADENS4_14ComposedLayoutINS4_7SwizzleILi3ELi4ELi3EEENS4_18smem_ptr_flag_bitsILi16EEENSU_INS5_IJNSA_ILi8EEESG_EEENS5_IJSG_SC_EEEEEEEvNS4_8identityENS4_23SM90_TMA_LOAD_MULTICASTES1C_vS1D_EENS_8epilogue10collective6detail29Sm90TmaWarpSpecializedAdapterINS1H_15DefaultEpilogueISJ_SK_SK_NS1G_6thread17LinearCombinationISJ_Li1EffLNS1L_9ScaleType4KindE0ELNS_15FloatRoundStyleE2ESJ_EENS1_15EpilogueDefaultEEEEEvvEEEEvNT_6ParamsE,"a",@progbits
	.sectionflags	@""
	.align	4
.nv.constant0._ZN7cutlass13device_kernelINS_4gemm6kernel13GemmUniversalIN4cute5tupleIJiiiiEEENS1_10collective13CollectiveMmaINS1_34MainloopSm90TmaGmmaWarpSpecializedILi9ENS5_IJNS4_1CILi2EEENSA_ILi1EEESC_EEENS1_32KernelTmaWarpSpecializedPingpongEEENS5_IJNSA_ILi64EEENSA_ILi128EEESG_EEENS_10bfloat16_tENS5_IJlSC_lEEESJ_SK_NS4_8TiledMMAINS4_8MMA_AtomIJNS4_4SM904GMMA28MMA_64x128x16_F32BF16BF16_SSILNSO_5MajorE0ELSQ_0ELNSO_7ScaleInE1ELSR_1EEEEEENS4_6LayoutINS5_IJSC_SC_SC_EEENS5_IJNSA_ILi0EEESW_SW_EEEEENS5_IJNS4_10UnderscoreESZ_SZ_EEEEENS4_13SM90_TMA_LOADENS4_14ComposedLayoutINS4_7SwizzleILi3ELi4ELi3EEENS4_18smem_ptr_flag_bitsILi16EEENSU_INS5_IJNSA_ILi8EEESG_EEENS5_IJSG_SC_EEEEEEEvNS4_8identityENS4_23SM90_TMA_LOAD_MULTICASTES1C_vS1D_EENS_8epilogue10collective6detail29Sm90TmaWarpSpecializedAdapterINS1H_15DefaultEpilogueISJ_SK_SK_NS1G_6thread17LinearCombinationISJ_Li1EffLNS1L_9ScaleType4KindE0ELNS_15FloatRoundStyleE2ESJ_EENS1_15EpilogueDefaultEEEEEvvEEEEvNT_6ParamsE:
	.zero		1664


//--------------------- SYMBOLS --------------------------

	.type		.nv.reservedSmem.offset0,@object
	.size		.nv.reservedSmem.offset0,0x4
	.type		__assertfail,@function
